// auto-generated by cutlass_sweep.gemm — config: {"arch": "sm_90", "cluster_m": 1, "cluster_n": 1, "dtype": "bf16", "dtype_b": "bf16", "layout": "nt", "stages": 0, "tile_k": 16, "tile_m": 256, "tile_n": 96}
#include "cutlass/cutlass.h"
#include "cutlass/gemm/collective/collective_builder.hpp"
#include "cutlass/gemm/device/gemm_universal_adapter.h"
#include "cutlass/gemm/kernel/gemm_universal.hpp"
#include "cutlass/epilogue/collective/collective_builder.hpp"

using ElemA = cutlass::bfloat16_t;
using ElemB = cutlass::bfloat16_t;
using ElemCD = cutlass::bfloat16_t;
using Acc  = float;
using TileShape    = cute::Shape<cute::_256, cute::_96, cute::_16>;
using ClusterShape = cute::Shape<cute::_1, cute::_1, cute::_1>;

using CollectiveEpilogue = typename cutlass::epilogue::collective::CollectiveBuilder<
    cutlass::arch::Sm90, cutlass::arch::OpClassTensorOp,
    TileShape, ClusterShape,
    cutlass::epilogue::collective::EpilogueTileAuto,
    Acc, Acc,
    ElemCD, cutlass::layout::RowMajor, 128 / cutlass::sizeof_bits<ElemCD>::value,
    ElemCD, cutlass::layout::RowMajor, 128 / cutlass::sizeof_bits<ElemCD>::value,
    cutlass::epilogue::collective::EpilogueScheduleAuto
  >::CollectiveOp;

using CollectiveMainloop = typename cutlass::gemm::collective::CollectiveBuilder<
    cutlass::arch::Sm90, cutlass::arch::OpClassTensorOp,
    ElemA, cutlass::layout::RowMajor, 128 / cutlass::sizeof_bits<ElemA>::value,
    ElemB, cutlass::layout::ColumnMajor, 128 / cutlass::sizeof_bits<ElemB>::value,
    Acc,
    TileShape, ClusterShape,
    cutlass::gemm::collective::StageCountAutoCarveout<static_cast<int>(sizeof(typename CollectiveEpilogue::SharedStorage))>,
    cutlass::gemm::collective::KernelScheduleAuto
  >::CollectiveOp;

using GemmKernel = cutlass::gemm::kernel::GemmUniversal<
    cute::Shape<int,int,int,int>,
    CollectiveMainloop,
    CollectiveEpilogue
>;
using Gemm = cutlass::gemm::device::GemmUniversalAdapter<GemmKernel>;

// Force the device kernel symbol into the cubin without needing a host main.
auto* _anchor = &cutlass::device_kernel<GemmKernel>;


// ===== COMPILED SASS (sm_90a) =====

	.target	sm_90a

	.elftype	@"ET_EXEC"


//--------------------- .note.nv.tkinfo           --------------------------
	.section	.note.nv.tkinfo,"",@"SHT_NOTE"
	.sectionflags	@"SHF_NOTE_NV_TKINFO"
	.tkinfo
        /*0018*/ 	.word	0x00000002
        /*0030*/ 	.string	""
        /*0030*/ 	.string	"ptxas"
        /*0030*/ 	.string	"Cuda compilation tools, release 13.0, V13.0.88"
        /*0030*/ 	.string	"Build cuda_13.0.r13.0/compiler.36424714_0"
        /*0030*/ 	.string	"-arch sm_90a -m 64 "



//--------------------- .note.nv.cuinfo           --------------------------
	.section	.note.nv.cuinfo,"",@"SHT_NOTE"
	.sectionflags	@"SHF_NOTE_NV_CUINFO"
        /*0018*/ 	.short	0x0002
        /*001a*/ 	.short	0x005a
        /*001c*/ 	.short	0x0082
	.zero		2


//--------------------- .nv.info                  --------------------------
	.section	.nv.info,"",@"SHT_CUDA_INFO"
	.align	4


	//----- nvinfo : EIATTR_REGCOUNT
	.align		4
        /*0000*/ 	.byte	0x04, 0x2f
        /*0002*/ 	.short	(.L_15 - .L_14)
	.align		4
.L_14:
        /*0004*/ 	.word	index@(_ZN7cutlass13device_kernelINS_4gemm6kernel13GemmUniversalIN4cute5tupleIJiiiiEEENS1_10collective13CollectiveMmaINS1_34MainloopSm90TmaGmmaWarpSpecializedILi20ENS5_IJNS4_1CILi1EEESB_SB_EEENS1_35KernelTmaWarpSpecializedCooperativeEEENS5_IJNSA_ILi256EEENSA_ILi96EEENSA_ILi16EEEEEENS_10bfloat16_tENS5_IJlSB_lEEESJ_SK_NS4_8TiledMMAINS4_8MMA_AtomIJNS4_4SM904GMMA27MMA_64x96x16_F32BF16BF16_SSILNSO_5MajorE0ELSQ_0ELNSO_7ScaleInE1ELSR_1EEEEEENS4_6LayoutINS5_IJNSA_ILi2EEESB_SB_EEENS5_IJSB_NSA_ILi0EEESX_EEEEENS5_IJNS4_10UnderscoreES10_S10_EEEEENS4_13SM90_TMA_LOADENS4_14ComposedLayoutINS4_7SwizzleILi1ELi4ELi3EEENS4_18smem_ptr_flag_bitsILi16EEENSU_INS5_IJNSA_ILi8EEESH_EEENS5_IJSH_SB_EEEEEEEvNS4_8identityES13_S1D_vS1E_EENS_8epilogue10collective6detail29Sm90TmaWarpSpecializedAdapterINS1H_15DefaultEpilogueISJ_SK_SK_NS1G_6thread17LinearCombinationISJ_Li1EffLNS1L_9ScaleType4KindE0ELNS_15FloatRoundStyleE2ESJ_EENS1_15EpilogueDefaultEEEEEvvEEEEvNT_6ParamsE)
        /*0008*/ 	.word	0x000000a8


	//----- nvinfo : EIATTR_FRAME_SIZE
	.align		4
.L_15:
        /*000c*/ 	.byte	0x04, 0x11
        /*000e*/ 	.short	(.L_17 - .L_16)
	.align		4
.L_16:
        /*0010*/ 	.word	index@(_ZN7cutlass13device_kernelINS_4gemm6kernel13GemmUniversalIN4cute5tupleIJiiiiEEENS1_10collective13CollectiveMmaINS1_34MainloopSm90TmaGmmaWarpSpecializedILi20ENS5_IJNS4_1CILi1EEESB_SB_EEENS1_35KernelTmaWarpSpecializedCooperativeEEENS5_IJNSA_ILi256EEENSA_ILi96EEENSA_ILi16EEEEEENS_10bfloat16_tENS5_IJlSB_lEEESJ_SK_NS4_8TiledMMAINS4_8MMA_AtomIJNS4_4SM904GMMA27MMA_64x96x16_F32BF16BF16_SSILNSO_5MajorE0ELSQ_0ELNSO_7ScaleInE1ELSR_1EEEEEENS4_6LayoutINS5_IJNSA_ILi2EEESB_SB_EEENS5_IJSB_NSA_ILi0EEESX_EEEEENS5_IJNS4_10UnderscoreES10_S10_EEEEENS4_13SM90_TMA_LOADENS4_14ComposedLayoutINS4_7SwizzleILi1ELi4ELi3EEENS4_18smem_ptr_flag_bitsILi16EEENSU_INS5_IJNSA_ILi8EEESH_EEENS5_IJSH_SB_EEEEEEEvNS4_8identityES13_S1D_vS1E_EENS_8epilogue10collective6detail29Sm90TmaWarpSpecializedAdapterINS1H_15DefaultEpilogueISJ_SK_SK_NS1G_6thread17LinearCombinationISJ_Li1EffLNS1L_9ScaleType4KindE0ELNS_15FloatRoundStyleE2ESJ_EENS1_15EpilogueDefaultEEEEEvvEEEEvNT_6ParamsE)
        /*0014*/ 	.word	0x00000000


	//----- nvinfo : EIATTR_MIN_STACK_SIZE
	.align		4
.L_17:
        /*0018*/ 	.byte	0x04, 0x12
        /*001a*/ 	.short	(.L_19 - .L_18)
	.align		4
.L_18:
        /*001c*/ 	.word	index@(_ZN7cutlass13device_kernelINS_4gemm6kernel13GemmUniversalIN4cute5tupleIJiiiiEEENS1_10collective13CollectiveMmaINS1_34MainloopSm90TmaGmmaWarpSpecializedILi20ENS5_IJNS4_1CILi1EEESB_SB_EEENS1_35KernelTmaWarpSpecializedCooperativeEEENS5_IJNSA_ILi256EEENSA_ILi96EEENSA_ILi16EEEEEENS_10bfloat16_tENS5_IJlSB_lEEESJ_SK_NS4_8TiledMMAINS4_8MMA_AtomIJNS4_4SM904GMMA27MMA_64x96x16_F32BF16BF16_SSILNSO_5MajorE0ELSQ_0ELNSO_7ScaleInE1ELSR_1EEEEEENS4_6LayoutINS5_IJNSA_ILi2EEESB_SB_EEENS5_IJSB_NSA_ILi0EEESX_EEEEENS5_IJNS4_10UnderscoreES10_S10_EEEEENS4_13SM90_TMA_LOADENS4_14ComposedLayoutINS4_7SwizzleILi1ELi4ELi3EEENS4_18smem_ptr_flag_bitsILi16EEENSU_INS5_IJNSA_ILi8EEESH_EEENS5_IJSH_SB_EEEEEEEvNS4_8identityES13_S1D_vS1E_EENS_8epilogue10collective6detail29Sm90TmaWarpSpecializedAdapterINS1H_15DefaultEpilogueISJ_SK_SK_NS1G_6thread17LinearCombinationISJ_Li1EffLNS1L_9ScaleType4KindE0ELNS_15FloatRoundStyleE2ESJ_EENS1_15EpilogueDefaultEEEEEvvEEEEvNT_6ParamsE)
        /*0020*/ 	.word	0x00000000
.L_19:


//--------------------- .nv.compat                --------------------------
	.section	.nv.compat,"",@"SHT_CUDA_COMPAT_INFO"
	.align	4
        /*0000*/ 	.byte	0x02, 0x09, 0x01, 0x00, 0x02, 0x02, 0x04, 0x00, 0x02, 0x05, 0x05, 0x00, 0x03, 0x07, 0x01, 0x01
        /*0010*/ 	.byte	0x02, 0x03, 0x01, 0x00, 0x02, 0x06, 0x01, 0x00, 0x04, 0x0b, 0x08, 0x00, 0x00, 0x00, 0x00, 0x00
        /*0020*/ 	.byte	0x00, 0x00, 0x00, 0x00


//--------------------- .nv.info._ZN7cutlass13device_kernelINS_4gemm6kernel13GemmUniversalIN4cute5tupleIJiiiiEEENS1_10collective13CollectiveMmaINS1_34MainloopSm90TmaGmmaWarpSpecializedILi20ENS5_IJNS4_1CILi1EEESB_SB_EEENS1_35KernelTmaWarpSpecializedCooperativeEEENS5_IJNSA_ILi256EEENSA_ILi96EEENSA_ILi16EEEEEENS_10bfloat16_tENS5_IJlSB_lEEESJ_SK_NS4_8TiledMMAINS4_8MMA_AtomIJNS4_4SM904GMMA27MMA_64x96x16_F32BF16BF16_SSILNSO_5MajorE0ELSQ_0ELNSO_7ScaleInE1ELSR_1EEEEEENS4_6LayoutINS5_IJNSA_ILi2EEESB_SB_EEENS5_IJSB_NSA_ILi0EEESX_EEEEENS5_IJNS4_10UnderscoreES10_S10_EEEEENS4_13SM90_TMA_LOADENS4_14ComposedLayoutINS4_7SwizzleILi1ELi4ELi3EEENS4_18smem_ptr_flag_bitsILi16EEENSU_INS5_IJNSA_ILi8EEESH_EEENS5_IJSH_SB_EEEEEEEvNS4_8identityES13_S1D_vS1E_EENS_8epilogue10collective6detail29Sm90TmaWarpSpecializedAdapterINS1H_15DefaultEpilogueISJ_SK_SK_NS1G_6thread17LinearCombinationISJ_Li1EffLNS1L_9ScaleType4KindE0ELNS_15FloatRoundStyleE2ESJ_EENS1_15EpilogueDefaultEEEEEvvEEEEvNT_6ParamsE --------------------------
	.section	.nv.info._ZN7cutlass13device_kernelINS_4gemm6kernel13GemmUniversalIN4cute5tupleIJiiiiEEENS1_10collective13CollectiveMmaINS1_34MainloopSm90TmaGmmaWarpSpecializedILi20ENS5_IJNS4_1CILi1EEESB_SB_EEENS1_35KernelTmaWarpSpecializedCooperativeEEENS5_IJNSA_ILi256EEENSA_ILi96EEENSA_ILi16EEEEEENS_10bfloat16_tENS5_IJlSB_lEEESJ_SK_NS4_8TiledMMAINS4_8MMA_AtomIJNS4_4SM904GMMA27MMA_64x96x16_F32BF16BF16_SSILNSO_5MajorE0ELSQ_0ELNSO_7ScaleInE1ELSR_1EEEEEENS4_6LayoutINS5_IJNSA_ILi2EEESB_SB_EEENS5_IJSB_NSA_ILi0EEESX_EEEEENS5_IJNS4_10UnderscoreES10_S10_EEEEENS4_13SM90_TMA_LOADENS4_14ComposedLayoutINS4_7SwizzleILi1ELi4ELi3EEENS4_18smem_ptr_flag_bitsILi16EEENSU_INS5_IJNSA_ILi8EEESH_EEENS5_IJSH_SB_EEEEEEEvNS4_8identityES13_S1D_vS1E_EENS_8epilogue10collective6detail29Sm90TmaWarpSpecializedAdapterINS1H_15DefaultEpilogueISJ_SK_SK_NS1G_6thread17LinearCombinationISJ_Li1EffLNS1L_9ScaleType4KindE0ELNS_15FloatRoundStyleE2ESJ_EENS1_15EpilogueDefaultEEEEEvvEEEEvNT_6ParamsE,"",@"SHT_CUDA_INFO"
	.sectionflags	@""
	.align	4


	//----- nvinfo : EIATTR_CUDA_API_VERSION
	.align		4
        /*0000*/ 	.byte	0x04, 0x37
        /*0002*/ 	.short	(.L_21 - .L_20)
.L_20:
        /*0004*/ 	.word	0x00000082


	//----- nvinfo : EIATTR_KPARAM_INFO
	.align		4
.L_21:
        /*0008*/ 	.byte	0x04, 0x17
        /*000a*/ 	.short	(.L_23 - .L_22)
.L_22:
        /*000c*/ 	.word	0x00000000
        /*0010*/ 	.short	0x0000
        /*0012*/ 	.short	0x0070
        /*0014*/ 	.byte	0x00, 0xf0, 0x01, 0x10


	//----- nvinfo : EIATTR_SPARSE_MMA_MASK
	.align		4
.L_23:
        /*0018*/ 	.byte	0x03, 0x50
        /*001a*/ 	.short	0x0000


	//----- nvinfo : EIATTR_MAXREG_COUNT
	.align		4
        /*001c*/ 	.byte	0x03, 0x1b
        /*001e*/ 	.short	0x00a8


	//----- nvinfo : EIATTR_NUM_BARRIERS
	.align		4
        /*0020*/ 	.byte	0x02, 0x4c
        /*0022*/ 	.byte	0x01
	.zero		1


	//----- nvinfo : EIATTR_EXTERNS
	.align		4
        /*0024*/ 	.byte	0x04, 0x0f
        /*0026*/ 	.short	(.L_25 - .L_24)


	//   ....[0]....
	.align		4
.L_24:
        /*0028*/ 	.word	index@(__assertfail)


	//----- nvinfo : EIATTR_MERCURY_ISA_VERSION
	.align		4
.L_25:
        /*002c*/ 	.byte	0x03, 0x5f
        /*002e*/ 	.short	0x0101


	//----- nvinfo : EIATTR_INT_WARP_WIDE_INSTR_OFFSETS
	.align		4
        /*0030*/ 	.byte	0x04, 0x31
        /*0032*/ 	.short	(.L_27 - .L_26)


	//   ....[0]....
.L_26:
        /*0034*/ 	.word	0x000005e0


	//   ....[1]....
        /*0038*/ 	.word	0x00000610


	//   ....[2]....
        /*003c*/ 	.word	0x000006f0


	//----- nvinfo : EIATTR_COOP_GROUP_MASK_REGIDS
	.align		4
.L_27:
        /*0040*/ 	.byte	0x04, 0x29
        /*0042*/ 	.short	(.L_29 - .L_28)


	//   ....[0]....
.L_28:
        /*0044*/ 	.word	0xffffffff


	//   ....[1]....
        /*0048*/ 	.word	0xffffffff


	//   ....[2]....
        /*004c*/ 	.word	0xffffffff


	//   ....[3]....
        /*0050*/ 	.word	0xffffffff


	//   ....[4]....
        /*0054*/ 	.word	0xffffffff


	//----- nvinfo : EIATTR_COOP_GROUP_INSTR_OFFSETS
	.align		4
.L_29:
        /*0058*/ 	.byte	0x04, 0x28
        /*005a*/ 	.short	(.L_31 - .L_30)


	//   ....[0]....
.L_30:
        /*005c*/ 	.word	0x00000060


	//   ....[1]....
        /*0060*/ 	.word	0x00000070


	//   ....[2]....
        /*0064*/ 	.word	0x00000130


	//   ....[3]....
        /*0068*/ 	.word	0x000004f0


	//   ....[4]....
        /*006c*/ 	.word	0x000011a0


	//----- nvinfo : EIATTR_REG_RECONFIG
	.align		4
.L_31:
        /*0070*/ 	.byte	0x01, 0x54
	.zero		2


	//----- nvinfo : EIATTR_SYSCALL_OFFSETS
	.align		4
        /*0074*/ 	.byte	0x04, 0x46
        /*0076*/ 	.short	(.L_33 - .L_32)


	//   ....[0]....
.L_32:
        /*0078*/ 	.word	0x00001360


	//----- nvinfo : EIATTR_MBARRIER_INSTR_OFFSETS
	.align		4
.L_33:
        /*007c*/ 	.byte	0x04, 0x39
        /*007e*/ 	.short	(.L_35 - .L_34)


	//   ....[0]....
.L_34:
        /*0080*/ 	.word	0x00000250
        /*0084*/ 	.word	0x000000ff
        /*0088*/ 	.word	0x00000000
        /*008c*/ 	.short	0x0100
        /*008e*/ 	.byte	0x08
	.zero		1


	//   ....[1]....
        /*0090*/ 	.word	0x00000260
        /*0094*/ 	.word	0x000000ff
        /*0098*/ 	.word	0x000000a0
        /*009c*/ 	.short	0x0100
        /*009e*/ 	.byte	0x08
	.zero		1


	//   ....[2]....
        /*00a0*/ 	.word	0x00000270
        /*00a4*/ 	.word	0x000000ff
        /*00a8*/ 	.word	0x00000008
        /*00ac*/ 	.short	0x0100
        /*00ae*/ 	.byte	0x08
	.zero		1


	//   ....[3]....
        /*00b0*/ 	.word	0x00000280
        /*00b4*/ 	.word	0x000000ff
        /*00b8*/ 	.word	0x000000a8
        /*00bc*/ 	.short	0x0100
        /*00be*/ 	.byte	0x08
	.zero		1


	//   ....[4]....
        /*00c0*/ 	.word	0x00000290
        /*00c4*/ 	.word	0x000000ff
        /*00c8*/ 	.word	0x00000010
        /*00cc*/ 	.short	0x0100
        /*00ce*/ 	.byte	0x08
	.zero		1


	//   ....[5]....
        /*00d0*/ 	.word	0x000002a0
        /*00d4*/ 	.word	0x000000ff
        /*00d8*/ 	.word	0x000000b0
        /*00dc*/ 	.short	0x0100
        /*00de*/ 	.byte	0x08
	.zero		1


	//   ....[6]....
        /*00e0*/ 	.word	0x000002b0
        /*00e4*/ 	.word	0x000000ff
        /*00e8*/ 	.word	0x00000018
        /*00ec*/ 	.short	0x0100
        /*00ee*/ 	.byte	0x08
	.zero		1


	//   ....[7]....
        /*00f0*/ 	.word	0x000002c0
        /*00f4*/ 	.word	0x000000ff
        /*00f8*/ 	.word	0x000000b8
        /*00fc*/ 	.short	0x0100
        /*00fe*/ 	.byte	0x08
	.zero		1


	//   ....[8]....
        /*0100*/ 	.word	0x000002d0
        /*0104*/ 	.word	0x000000ff
        /*0108*/ 	.word	0x00000020
        /*010c*/ 	.short	0x0100
        /*010e*/ 	.byte	0x08
	.zero		1


	//   ....[9]....
        /*0110*/ 	.word	0x000002e0
        /*0114*/ 	.word	0x000000ff
        /*0118*/ 	.word	0x000000c0
        /*011c*/ 	.short	0x0100
        /*011e*/ 	.byte	0x08
	.zero		1


	//   ....[10]....
        /*0120*/ 	.word	0x000002f0
        /*0124*/ 	.word	0x000000ff
        /*0128*/ 	.word	0x00000028
        /*012c*/ 	.short	0x0100
        /*012e*/ 	.byte	0x08
	.zero		1


	//   ....[11]....
        /*0130*/ 	.word	0x00000300
        /*0134*/ 	.word	0x000000ff
        /*0138*/ 	.word	0x000000c8
        /*013c*/ 	.short	0x0100
        /*013e*/ 	.byte	0x08
	.zero		1


	//   ....[12]....
        /*0140*/ 	.word	0x00000310
        /*0144*/ 	.word	0x000000ff
        /*0148*/ 	.word	0x00000030
        /*014c*/ 	.short	0x0100
        /*014e*/ 	.byte	0x08
	.zero		1


	//   ....[13]....
        /*0150*/ 	.word	0x00000320
        /*0154*/ 	.word	0x000000ff
        /*0158*/ 	.word	0x000000d0
        /*015c*/ 	.short	0x0100
        /*015e*/ 	.byte	0x08
	.zero		1


	//   ....[14]....
        /*0160*/ 	.word	0x00000330
        /*0164*/ 	.word	0x000000ff
        /*0168*/ 	.word	0x00000038
        /*016c*/ 	.short	0x0100
        /*016e*/ 	.byte	0x08
	.zero		1


	//   ....[15]....
        /*0170*/ 	.word	0x00000340
        /*0174*/ 	.word	0x000000ff
        /*0178*/ 	.word	0x000000d8
        /*017c*/ 	.short	0x0100
        /*017e*/ 	.byte	0x08
	.zero		1


	//   ....[16]....
        /*0180*/ 	.word	0x00000350
        /*0184*/ 	.word	0x000000ff
        /*0188*/ 	.word	0x00000040
        /*018c*/ 	.short	0x0100
        /*018e*/ 	.byte	0x08
	.zero		1


	//   ....[17]....
        /*0190*/ 	.word	0x00000360
        /*0194*/ 	.word	0x000000ff
        /*0198*/ 	.word	0x000000e0
        /*019c*/ 	.short	0x0100
        /*019e*/ 	.byte	0x08
	.zero		1


	//   ....[18]....
        /*01a0*/ 	.word	0x00000370
        /*01a4*/ 	.word	0x000000ff
        /*01a8*/ 	.word	0x00000048
        /*01ac*/ 	.short	0x0100
        /*01ae*/ 	.byte	0x08
	.zero		1


	//   ....[19]....
        /*01b0*/ 	.word	0x00000380
        /*01b4*/ 	.word	0x000000ff
        /*01b8*/ 	.word	0x000000e8
        /*01bc*/ 	.short	0x0100
        /*01be*/ 	.byte	0x08
	.zero		1


	//   ....[20]....
        /*01c0*/ 	.word	0x00000390
        /*01c4*/ 	.word	0x000000ff
        /*01c8*/ 	.word	0x00000050
        /*01cc*/ 	.short	0x0100
        /*01ce*/ 	.byte	0x08
	.zero		1


	//   ....[21]....
        /*01d0*/ 	.word	0x000003a0
        /*01d4*/ 	.word	0x000000ff
        /*01d8*/ 	.word	0x000000f0
        /*01dc*/ 	.short	0x0100
        /*01de*/ 	.byte	0x08
	.zero		1


	//   ....[22]....
        /*01e0*/ 	.word	0x000003b0
        /*01e4*/ 	.word	0x000000ff
        /*01e8*/ 	.word	0x00000058
        /*01ec*/ 	.short	0x0100
        /*01ee*/ 	.byte	0x08
	.zero		1


	//   ....[23]....
        /*01f0*/ 	.word	0x000003c0
        /*01f4*/ 	.word	0x000000ff
        /*01f8*/ 	.word	0x000000f8
        /*01fc*/ 	.short	0x0100
        /*01fe*/ 	.byte	0x08
	.zero		1


	//   ....[24]....
        /*0200*/ 	.word	0x000003d0
        /*0204*/ 	.word	0x000000ff
        /*0208*/ 	.word	0x00000060
        /*020c*/ 	.short	0x0100
        /*020e*/ 	.byte	0x08
	.zero		1


	//   ....[25]....
        /*0210*/ 	.word	0x000003e0
        /*0214*/ 	.word	0x000000ff
        /*0218*/ 	.word	0x00000100
        /*021c*/ 	.short	0x0100
        /*021e*/ 	.byte	0x08
	.zero		1


	//   ....[26]....
        /*0220*/ 	.word	0x000003f0
        /*0224*/ 	.word	0x000000ff
        /*0228*/ 	.word	0x00000068
        /*022c*/ 	.short	0x0100
        /*022e*/ 	.byte	0x08
	.zero		1


	//   ....[27]....
        /*0230*/ 	.word	0x00000400
        /*0234*/ 	.word	0x000000ff
        /*0238*/ 	.word	0x00000108
        /*023c*/ 	.short	0x0100
        /*023e*/ 	.byte	0x08
	.zero		1


	//   ....[28]....
        /*0240*/ 	.word	0x00000410
        /*0244*/ 	.word	0x000000ff
        /*0248*/ 	.word	0x00000070
        /*024c*/ 	.short	0x0100
        /*024e*/ 	.byte	0x08
	.zero		1


	//   ....[29]....
        /*0250*/ 	.word	0x00000420
        /*0254*/ 	.word	0x000000ff
        /*0258*/ 	.word	0x00000110
        /*025c*/ 	.short	0x0100
        /*025e*/ 	.byte	0x08
	.zero		1


	//   ....[30]....
        /*0260*/ 	.word	0x00000430
        /*0264*/ 	.word	0x000000ff
        /*0268*/ 	.word	0x00000078
        /*026c*/ 	.short	0x0100
        /*026e*/ 	.byte	0x08
	.zero		1


	//   ....[31]....
        /*0270*/ 	.word	0x00000440
        /*0274*/ 	.word	0x000000ff
        /*0278*/ 	.word	0x00000118
        /*027c*/ 	.short	0x0100
        /*027e*/ 	.byte	0x08
	.zero		1


	//   ....[32]....
        /*0280*/ 	.word	0x00000450
        /*0284*/ 	.word	0x000000ff
        /*0288*/ 	.word	0x00000080
        /*028c*/ 	.short	0x0100
        /*028e*/ 	.byte	0x08
	.zero		1


	//   ....[33]....
        /*0290*/ 	.word	0x00000460
        /*0294*/ 	.word	0x000000ff
        /*0298*/ 	.word	0x00000120
        /*029c*/ 	.short	0x0100
        /*029e*/ 	.byte	0x08
	.zero		1


	//   ....[34]....
        /*02a0*/ 	.word	0x00000470
        /*02a4*/ 	.word	0x000000ff
        /*02a8*/ 	.word	0x00000088
        /*02ac*/ 	.short	0x0100
        /*02ae*/ 	.byte	0x08
	.zero		1


	//   ....[35]....
        /*02b0*/ 	.word	0x00000480
        /*02b4*/ 	.word	0x000000ff
        /*02b8*/ 	.word	0x00000128
        /*02bc*/ 	.short	0x0100
        /*02be*/ 	.byte	0x08
	.zero		1


	//   ....[36]....
        /*02c0*/ 	.word	0x00000490
        /*02c4*/ 	.word	0x000000ff
        /*02c8*/ 	.word	0x00000090
        /*02cc*/ 	.short	0x0100
        /*02ce*/ 	.byte	0x08
	.zero		1


	//   ....[37]....
        /*02d0*/ 	.word	0x000004a0
        /*02d4*/ 	.word	0x000000ff
        /*02d8*/ 	.word	0x00000130
        /*02dc*/ 	.short	0x0100
        /*02de*/ 	.byte	0x08
	.zero		1


	//   ....[38]....
        /*02e0*/ 	.word	0x000004b0
        /*02e4*/ 	.word	0x000000ff
        /*02e8*/ 	.word	0x00000098
        /*02ec*/ 	.short	0x0100
        /*02ee*/ 	.byte	0x08
	.zero		1


	//   ....[39]....
        /*02f0*/ 	.word	0x000004c0
        /*02f4*/ 	.word	0x000000ff
        /*02f8*/ 	.word	0x00000138
        /*02fc*/ 	.short	0x0100
        /*02fe*/ 	.byte	0x08
	.zero		1


	//   ....[40]....
        /*0300*/ 	.word	0x00000760
        /*0304*/ 	.word	0x000000ff
        /*0308*/ 	.word	0x00000150
        /*030c*/ 	.short	0x0100
        /*030e*/ 	.byte	0x06
	.zero		1


	//   ....[41]....
        /*0310*/ 	.word	0x000007c0
        /*0314*/ 	.word	0x000000ff
        /*0318*/ 	.word	0x00000158
        /*031c*/ 	.short	0x0100
        /*031e*/ 	.byte	0x06
	.zero		1


	//   ....[42]....
        /*0320*/ 	.word	0x000013e0
        /*0324*/ 	.word	0x00000003
        /*0328*/ 	.word	0x00000000
        /*032c*/ 	.short	0x010a
        /*032e*/ 	.byte	0x3f
	.zero		1


	//   ....[43]....
        /*0330*/ 	.word	0x00001420
        /*0334*/ 	.word	0x00000003
        /*0338*/ 	.word	0x00000000
        /*033c*/ 	.short	0x010a
        /*033e*/ 	.byte	0x3f
	.zero		1


	//   ....[44]....
        /*0340*/ 	.word	0x00001680
        /*0344*/ 	.word	0x000000ff
        /*0348*/ 	.word	0x00000000
        /*034c*/ 	.short	0x010a
        /*034e*/ 	.byte	0x04
	.zero		1


	//   ....[45]....
        /*0350*/ 	.word	0x000016c0
        /*0354*/ 	.word	0x000000ff
        /*0358*/ 	.word	0x00000000
        /*035c*/ 	.short	0x010a
        /*035e*/ 	.byte	0x04
	.zero		1


	//   ....[46]....
        /*0360*/ 	.word	0x00001800
        /*0364*/ 	.word	0x000000ff
        /*0368*/ 	.word	0x00000000
        /*036c*/ 	.short	0x0101
        /*036e*/ 	.byte	0x04
	.zero		1


	//   ....[47]....
        /*0370*/ 	.word	0x000019b0
        /*0374*/ 	.word	0x00000000
        /*0378*/ 	.word	0x00000000
        /*037c*/ 	.short	0x0101
        /*037e*/ 	.byte	0x3f
	.zero		1


	//   ....[48]....
        /*0380*/ 	.word	0x00009a10
        /*0384*/ 	.word	0x0000000e
        /*0388*/ 	.word	0x000000a0
        /*038c*/ 	.short	0x010a
        /*038e*/ 	.byte	0x3f
	.zero		1


	//   ....[49]....
        /*0390*/ 	.word	0x00009d90
        /*0394*/ 	.word	0x00000006
        /*0398*/ 	.word	0x00000158
        /*039c*/ 	.short	0x0101
        /*039e*/ 	.byte	0x3f
	.zero		1


	//   ....[50]....
        /*03a0*/ 	.word	0x0000a4c0
        /*03a4*/ 	.word	0x00000007
        /*03a8*/ 	.word	0x00000000
        /*03ac*/ 	.short	0x010a
        /*03ae*/ 	.byte	0x3f
	.zero		1


	//   ....[51]....
        /*03b0*/ 	.word	0x0000a540
        /*03b4*/ 	.word	0x00000009
        /*03b8*/ 	.word	0x00000000
        /*03bc*/ 	.short	0x010a
        /*03be*/ 	.byte	0x3f
	.zero		1


	//   ....[52]....
        /*03c0*/ 	.word	0x0000a5d0
        /*03c4*/ 	.word	0x00000006
        /*03c8*/ 	.word	0x00000000
        /*03cc*/ 	.short	0x010a
        /*03ce*/ 	.byte	0x3f
	.zero		1


	//   ....[53]....
        /*03d0*/ 	.word	0x0000a660
        /*03d4*/ 	.word	0x00000009
        /*03d8*/ 	.word	0x00000000
        /*03dc*/ 	.short	0x010a
        /*03de*/ 	.byte	0x3f
	.zero		1


	//   ....[54]....
        /*03e0*/ 	.word	0x0000a6f0
        /*03e4*/ 	.word	0x00000006
        /*03e8*/ 	.word	0x00000000
        /*03ec*/ 	.short	0x010a
        /*03ee*/ 	.byte	0x3f
	.zero		1


	//   ....[55]....
        /*03f0*/ 	.word	0x0000a780
        /*03f4*/ 	.word	0x00000009
        /*03f8*/ 	.word	0x00000000
        /*03fc*/ 	.short	0x010a
        /*03fe*/ 	.byte	0x3f
	.zero		1


	//   ....[56]....
        /*0400*/ 	.word	0x0000a810
        /*0404*/ 	.word	0x00000006
        /*0408*/ 	.word	0x00000000
        /*040c*/ 	.short	0x010a
        /*040e*/ 	.byte	0x3f
	.zero		1


	//   ....[57]....
        /*0410*/ 	.word	0x0000a8a0
        /*0414*/ 	.word	0x00000009
        /*0418*/ 	.word	0x00000000
        /*041c*/ 	.short	0x010a
        /*041e*/ 	.byte	0x3f
	.zero		1


	//   ....[58]....
        /*0420*/ 	.word	0x0000a930
        /*0424*/ 	.word	0x00000006
        /*0428*/ 	.word	0x00000000
        /*042c*/ 	.short	0x010a
        /*042e*/ 	.byte	0x3f
	.zero		1


	//   ....[59]....
        /*0430*/ 	.word	0x0000a9c0
        /*0434*/ 	.word	0x00000009
        /*0438*/ 	.word	0x00000000
        /*043c*/ 	.short	0x010a
        /*043e*/ 	.byte	0x3f
	.zero		1


	//   ....[60]....
        /*0440*/ 	.word	0x0000aa50
        /*0444*/ 	.word	0x00000006
        /*0448*/ 	.word	0x00000000
        /*044c*/ 	.short	0x010a
        /*044e*/ 	.byte	0x3f
	.zero		1


	//   ....[61]....
        /*0450*/ 	.word	0x0000aae0
        /*0454*/ 	.word	0x00000009
        /*0458*/ 	.word	0x00000000
        /*045c*/ 	.short	0x010a
        /*045e*/ 	.byte	0x3f
	.zero		1


	//   ....[62]....
        /*0460*/ 	.word	0x0000ab70
        /*0464*/ 	.word	0x00000006
        /*0468*/ 	.word	0x00000000
        /*046c*/ 	.short	0x010a
        /*046e*/ 	.byte	0x3f
	.zero		1


	//   ....[63]....
        /*0470*/ 	.word	0x0000ac00
        /*0474*/ 	.word	0x00000009
        /*0478*/ 	.word	0x00000000
        /*047c*/ 	.short	0x010a
        /*047e*/ 	.byte	0x3f
	.zero		1


	//   ....[64]....
        /*0480*/ 	.word	0x0000ac90
        /*0484*/ 	.word	0x00000006
        /*0488*/ 	.word	0x00000000
        /*048c*/ 	.short	0x010a
        /*048e*/ 	.byte	0x3f
	.zero		1


	//   ....[65]....
        /*0490*/ 	.word	0x0000ad20
        /*0494*/ 	.word	0x00000009
        /*0498*/ 	.word	0x00000000
        /*049c*/ 	.short	0x010a
        /*049e*/ 	.byte	0x3f
	.zero		1


	//   ....[66]....
        /*04a0*/ 	.word	0x0000adb0
        /*04a4*/ 	.word	0x00000006
        /*04a8*/ 	.word	0x00000000
        /*04ac*/ 	.short	0x010a
        /*04ae*/ 	.byte	0x3f
	.zero		1


	//   ....[67]....
        /*04b0*/ 	.word	0x0000ae40
        /*04b4*/ 	.word	0x00000009
        /*04b8*/ 	.word	0x00000000
        /*04bc*/ 	.short	0x010a
        /*04be*/ 	.byte	0x3f
	.zero		1


	//   ....[68]....
        /*04c0*/ 	.word	0x0000aed0
        /*04c4*/ 	.word	0x00000006
        /*04c8*/ 	.word	0x00000000
        /*04cc*/ 	.short	0x010a
        /*04ce*/ 	.byte	0x3f
	.zero		1


	//   ....[69]....
        /*04d0*/ 	.word	0x0000af60
        /*04d4*/ 	.word	0x00000003
        /*04d8*/ 	.word	0x00000000
        /*04dc*/ 	.short	0x010a
        /*04de*/ 	.byte	0x3f
	.zero		1


	//   ....[70]....
        /*04e0*/ 	.word	0x0000afc0
        /*04e4*/ 	.word	0x00000003
        /*04e8*/ 	.word	0x00000000
        /*04ec*/ 	.short	0x010a
        /*04ee*/ 	.byte	0x3f
	.zero		1


	//   ....[71]....
        /*04f0*/ 	.word	0x0000b020
        /*04f4*/ 	.word	0x00000005
        /*04f8*/ 	.word	0x00000000
        /*04fc*/ 	.short	0x010a
        /*04fe*/ 	.byte	0x3f
	.zero		1


	//   ....[72]....
        /*0500*/ 	.word	0x0000b0f0
        /*0504*/ 	.word	0x0000000e
        /*0508*/ 	.word	0x000000a0
        /*050c*/ 	.short	0x010a
        /*050e*/ 	.byte	0x3f
	.zero		1


	//   ....[73]....
        /*0510*/ 	.word	0x0000b1c0
        /*0514*/ 	.word	0x00000007
        /*0518*/ 	.word	0x00000000
        /*051c*/ 	.short	0x010a
        /*051e*/ 	.byte	0x3f
	.zero		1


	//   ....[74]....
        /*0520*/ 	.word	0x0000b210
        /*0524*/ 	.word	0x00000009
        /*0528*/ 	.word	0x00000000
        /*052c*/ 	.short	0x010a
        /*052e*/ 	.byte	0x3f
	.zero		1


	//   ....[75]....
        /*0530*/ 	.word	0x0000b260
        /*0534*/ 	.word	0x00000006
        /*0538*/ 	.word	0x00000000
        /*053c*/ 	.short	0x010a
        /*053e*/ 	.byte	0x3f
	.zero		1


	//   ....[76]....
        /*0540*/ 	.word	0x0000b2b0
        /*0544*/ 	.word	0x00000009
        /*0548*/ 	.word	0x00000000
        /*054c*/ 	.short	0x010a
        /*054e*/ 	.byte	0x3f
	.zero		1


	//   ....[77]....
        /*0550*/ 	.word	0x0000b300
        /*0554*/ 	.word	0x00000006
        /*0558*/ 	.word	0x00000000
        /*055c*/ 	.short	0x010a
        /*055e*/ 	.byte	0x3f
	.zero		1


	//   ....[78]....
        /*0560*/ 	.word	0x0000b350
        /*0564*/ 	.word	0x00000009
        /*0568*/ 	.word	0x00000000
        /*056c*/ 	.short	0x010a
        /*056e*/ 	.byte	0x3f
	.zero		1


	//   ....[79]....
        /*0570*/ 	.word	0x0000b3a0
        /*0574*/ 	.word	0x00000006
        /*0578*/ 	.word	0x00000000
        /*057c*/ 	.short	0x010a
        /*057e*/ 	.byte	0x3f
	.zero		1


	//   ....[80]....
        /*0580*/ 	.word	0x0000b3f0
        /*0584*/ 	.word	0x00000009
        /*0588*/ 	.word	0x00000000
        /*058c*/ 	.short	0x010a
        /*058e*/ 	.byte	0x3f
	.zero		1


	//   ....[81]....
        /*0590*/ 	.word	0x0000b440
        /*0594*/ 	.word	0x00000006
        /*0598*/ 	.word	0x00000000
        /*059c*/ 	.short	0x010a
        /*059e*/ 	.byte	0x3f
	.zero		1


	//   ....[82]....
        /*05a0*/ 	.word	0x0000b490
        /*05a4*/ 	.word	0x00000009
        /*05a8*/ 	.word	0x00000000
        /*05ac*/ 	.short	0x010a
        /*05ae*/ 	.byte	0x3f
	.zero		1


	//   ....[83]....
        /*05b0*/ 	.word	0x0000b4e0
        /*05b4*/ 	.word	0x00000006
        /*05b8*/ 	.word	0x00000000
        /*05bc*/ 	.short	0x010a
        /*05be*/ 	.byte	0x3f
	.zero		1


	//   ....[84]....
        /*05c0*/ 	.word	0x0000b530
        /*05c4*/ 	.word	0x00000009
        /*05c8*/ 	.word	0x00000000
        /*05cc*/ 	.short	0x010a
        /*05ce*/ 	.byte	0x3f
	.zero		1


	//   ....[85]....
        /*05d0*/ 	.word	0x0000b580
        /*05d4*/ 	.word	0x00000006
        /*05d8*/ 	.word	0x00000000
        /*05dc*/ 	.short	0x010a
        /*05de*/ 	.byte	0x3f
	.zero		1


	//   ....[86]....
        /*05e0*/ 	.word	0x0000b5d0
        /*05e4*/ 	.word	0x00000009
        /*05e8*/ 	.word	0x00000000
        /*05ec*/ 	.short	0x010a
        /*05ee*/ 	.byte	0x3f
	.zero		1


	//   ....[87]....
        /*05f0*/ 	.word	0x0000b620
        /*05f4*/ 	.word	0x00000006
        /*05f8*/ 	.word	0x00000000
        /*05fc*/ 	.short	0x010a
        /*05fe*/ 	.byte	0x3f
	.zero		1


	//   ....[88]....
        /*0600*/ 	.word	0x0000b670
        /*0604*/ 	.word	0x00000009
        /*0608*/ 	.word	0x00000000
        /*060c*/ 	.short	0x010a
        /*060e*/ 	.byte	0x3f
	.zero		1


	//   ....[89]....
        /*0610*/ 	.word	0x0000b6c0
        /*0614*/ 	.word	0x00000006
        /*0618*/ 	.word	0x00000000
        /*061c*/ 	.short	0x010a
        /*061e*/ 	.byte	0x3f
	.zero		1


	//   ....[90]....
        /*0620*/ 	.word	0x0000b710
        /*0624*/ 	.word	0x00000009
        /*0628*/ 	.word	0x00000000
        /*062c*/ 	.short	0x010a
        /*062e*/ 	.byte	0x3f
	.zero		1


	//   ....[91]....
        /*0630*/ 	.word	0x0000b760
        /*0634*/ 	.word	0x00000006
        /*0638*/ 	.word	0x00000000
        /*063c*/ 	.short	0x010a
        /*063e*/ 	.byte	0x3f
	.zero		1


	//----- nvinfo : EIATTR_NUM_MBARRIERS
	.align		4
.L_35:
        /*0640*/ 	.byte	0x03, 0x38
        /*0642*/ 	.short	0x002a


	//----- nvinfo : EIATTR_EXIT_INSTR_OFFSETS
	.align		4
        /*0644*/ 	.byte	0x04, 0x1c
        /*0646*/ 	.short	(.L_37 - .L_36)


	//   ....[0]....
.L_36:
        /*0648*/ 	.word	0x00000810


	//   ....[1]....
        /*064c*/ 	.word	0x000010d0


	//   ....[2]....
        /*0650*/ 	.word	0x00009080


	//   ....[3]....
        /*0654*/ 	.word	0x000096b0


	//   ....[4]....
        /*0658*/ 	.word	0x0000afb0


	//----- nvinfo : EIATTR_MAX_THREADS
	.align		4
.L_37:
        /*065c*/ 	.byte	0x04, 0x05
        /*065e*/ 	.short	(.L_39 - .L_38)
.L_38:
        /*0660*/ 	.word	0x00000180
        /*0664*/ 	.word	0x00000001
        /*0668*/ 	.word	0x00000001


	//----- nvinfo : EIATTR_CRS_STACK_SIZE
	.align		4
.L_39:
        /*066c*/ 	.byte	0x04, 0x1e
        /*066e*/ 	.short	(.L_41 - .L_40)
.L_40:
        /*0670*/ 	.word	0x00000000


	//----- nvinfo : EIATTR_CBANK_PARAM_SIZE
	.align		4
.L_41:
        /*0674*/ 	.byte	0x03, 0x19
        /*0676*/ 	.short	0x0470


	//----- nvinfo : EIATTR_PARAM_CBANK
	.align		4
        /*0678*/ 	.byte	0x04, 0x0a
        /*067a*/ 	.short	(.L_43 - .L_42)
	.align		4
.L_42:
        /*067c*/ 	.word	index@(.nv.constant0._ZN7cutlass13device_kernelINS_4gemm6kernel13GemmUniversalIN4cute5tupleIJiiiiEEENS1_10collective13CollectiveMmaINS1_34MainloopSm90TmaGmmaWarpSpecializedILi20ENS5_IJNS4_1CILi1EEESB_SB_EEENS1_35KernelTmaWarpSpecializedCooperativeEEENS5_IJNSA_ILi256EEENSA_ILi96EEENSA_ILi16EEEEEENS_10bfloat16_tENS5_IJlSB_lEEESJ_SK_NS4_8TiledMMAINS4_8MMA_AtomIJNS4_4SM904GMMA27MMA_64x96x16_F32BF16BF16_SSILNSO_5MajorE0ELSQ_0ELNSO_7ScaleInE1ELSR_1EEEEEENS4_6LayoutINS5_IJNSA_ILi2EEESB_SB_EEENS5_IJSB_NSA_ILi0EEESX_EEEEENS5_IJNS4_10UnderscoreES10_S10_EEEEENS4_13SM90_TMA_LOADENS4_14ComposedLayoutINS4_7SwizzleILi1ELi4ELi3EEENS4_18smem_ptr_flag_bitsILi16EEENSU_INS5_IJNSA_ILi8EEESH_EEENS5_IJSH_SB_EEEEEEEvNS4_8identityES13_S1D_vS1E_EENS_8epilogue10collective6detail29Sm90TmaWarpSpecializedAdapterINS1H_15DefaultEpilogueISJ_SK_SK_NS1G_6thread17LinearCombinationISJ_Li1EffLNS1L_9ScaleType4KindE0ELNS_15FloatRoundStyleE2ESJ_EENS1_15EpilogueDefaultEEEEEvvEEEEvNT_6ParamsE)
        /*0680*/ 	.short	0x0210
        /*0682*/ 	.short	0x0470


	//----- nvinfo : EIATTR_SW_WAR
	.align		4
.L_43:
        /*0684*/ 	.byte	0x04, 0x36
        /*0686*/ 	.short	(.L_45 - .L_44)
.L_44:
        /*0688*/ 	.word	0x00000008
.L_45:


//--------------------- .nv.callgraph             --------------------------
	.section	.nv.callgraph,"",@"SHT_CUDA_CALLGRAPH"
	.align	4
	.sectionentsize	8
	.align		4
        /*0000*/ 	.word	0x00000000
	.align		4
        /*0004*/ 	.word	0xffffffff
	.align		4
        /*0008*/ 	.word	index@(_ZN7cutlass13device_kernelINS_4gemm6kernel13GemmUniversalIN4cute5tupleIJiiiiEEENS1_10collective13CollectiveMmaINS1_34MainloopSm90TmaGmmaWarpSpecializedILi20ENS5_IJNS4_1CILi1EEESB_SB_EEENS1_35KernelTmaWarpSpecializedCooperativeEEENS5_IJNSA_ILi256EEENSA_ILi96EEENSA_ILi16EEEEEENS_10bfloat16_tENS5_IJlSB_lEEESJ_SK_NS4_8TiledMMAINS4_8MMA_AtomIJNS4_4SM904GMMA27MMA_64x96x16_F32BF16BF16_SSILNSO_5MajorE0ELSQ_0ELNSO_7ScaleInE1ELSR_1EEEEEENS4_6LayoutINS5_IJNSA_ILi2EEESB_SB_EEENS5_IJSB_NSA_ILi0EEESX_EEEEENS5_IJNS4_10UnderscoreES10_S10_EEEEENS4_13SM90_TMA_LOADENS4_14ComposedLayoutINS4_7SwizzleILi1ELi4ELi3EEENS4_18smem_ptr_flag_bitsILi16EEENSU_INS5_IJNSA_ILi8EEESH_EEENS5_IJSH_SB_EEEEEEEvNS4_8identityES13_S1D_vS1E_EENS_8epilogue10collective6detail29Sm90TmaWarpSpecializedAdapterINS1H_15DefaultEpilogueISJ_SK_SK_NS1G_6thread17LinearCombinationISJ_Li1EffLNS1L_9ScaleType4KindE0ELNS_15FloatRoundStyleE2ESJ_EENS1_15EpilogueDefaultEEEEEvvEEEEvNT_6ParamsE)
	.align		4
        /*000c*/ 	.word	index@(__assertfail)
	.align		4
        /*0010*/ 	.word	0x00000000
	.align		4
        /*0014*/ 	.word	0xfffffffe
	.align		4
        /*0018*/ 	.word	0x00000000
	.align		4
        /*001c*/ 	.word	0xfffffffd
	.align		4
        /*0020*/ 	.word	0x00000000
	.align		4
        /*0024*/ 	.word	0xfffffffc


//--------------------- .nv.constant4             --------------------------
	.section	.nv.constant4,"a",@progbits
	.align	8
	.align		8
.nv.constant4:
        /*0000*/ 	.dword	__assertfail
	.align		8
        /*0008*/ 	.dword	__unnamed_1
	.align		8
        /*0010*/ 	.dword	_ZN39_INTERNAL_ebce6657_4_k_cu_06c54957_88974cuda3std3__45__cpo5beginE
	.align		8
        /*0018*/ 	.dword	_ZN39_INTERNAL_ebce6657_4_k_cu_06c54957_88974cuda3std3__45__cpo3endE
	.align		8
        /*0020*/ 	.dword	_ZN39_INTERNAL_ebce6657_4_k_cu_06c54957_88974cuda3std3__45__cpo6cbeginE
	.align		8
        /*0028*/ 	.dword	_ZN39_INTERNAL_ebce6657_4_k_cu_06c54957_88974cuda3std3__45__cpo4cendE
	.align		8
        /*0030*/ 	.dword	_ZN39_INTERNAL_ebce6657_4_k_cu_06c54957_88974cuda3std3__441_GLOBAL__N__ebce6657_4_k_cu_06c54957_88976ignoreE
	.align		8
        /*0038*/ 	.dword	_ZN39_INTERNAL_ebce6657_4_k_cu_06c54957_88974cuda3std3__419piecewise_constructE
	.align		8
        /*0040*/ 	.dword	_ZN39_INTERNAL_ebce6657_4_k_cu_06c54957_88974cuda3std3__48in_placeE
	.align		8
        /*0048*/ 	.dword	_ZN39_INTERNAL_ebce6657_4_k_cu_06c54957_88974cuda3std6ranges3__45__cpo4swapE
	.align		8
        /*0050*/ 	.dword	_ZN39_INTERNAL_ebce6657_4_k_cu_06c54957_88974cuda3std6ranges3__45__cpo9iter_moveE
	.align		8
        /*0058*/ 	.dword	_ZN39_INTERNAL_ebce6657_4_k_cu_06c54957_88974cute7productE
	.align		8
        /*0060*/ 	.dword	_ZN39_INTERNAL_ebce6657_4_k_cu_06c54957_88974cute1_E
	.align		8
        /*0068*/ 	.dword	$str$22
	.align		8
        /*0070*/ 	.dword	$str$23


//--------------------- .text._ZN7cutlass13device_kernelINS_4gemm6kernel13GemmUniversalIN4cute5tupleIJiiiiEEENS1_10collective13CollectiveMmaINS1_34MainloopSm90TmaGmmaWarpSpecializedILi20ENS5_IJNS4_1CILi1EEESB_SB_EEENS1_35KernelTmaWarpSpecializedCooperativeEEENS5_IJNSA_ILi256EEENSA_ILi96EEENSA_ILi16EEEEEENS_10bfloat16_tENS5_IJlSB_lEEESJ_SK_NS4_8TiledMMAINS4_8MMA_AtomIJNS4_4SM904GMMA27MMA_64x96x16_F32BF16BF16_SSILNSO_5MajorE0ELSQ_0ELNSO_7ScaleInE1ELSR_1EEEEEENS4_6LayoutINS5_IJNSA_ILi2EEESB_SB_EEENS5_IJSB_NSA_ILi0EEESX_EEEEENS5_IJNS4_10UnderscoreES10_S10_EEEEENS4_13SM90_TMA_LOADENS4_14ComposedLayoutINS4_7SwizzleILi1ELi4ELi3EEENS4_18smem_ptr_flag_bitsILi16EEENSU_INS5_IJNSA_ILi8EEESH_EEENS5_IJSH_SB_EEEEEEEvNS4_8identityES13_S1D_vS1E_EENS_8epilogue10collective6detail29Sm90TmaWarpSpecializedAdapterINS1H_15DefaultEpilogueISJ_SK_SK_NS1G_6thread17LinearCombinationISJ_Li1EffLNS1L_9ScaleType4KindE0ELNS_15FloatRoundStyleE2ESJ_EENS1_15EpilogueDefaultEEEEEvvEEEEvNT_6ParamsE --------------------------
	.section	.text._ZN7cutlass13device_kernelINS_4gemm6kernel13GemmUniversalIN4cute5tupleIJiiiiEEENS1_10collective13CollectiveMmaINS1_34MainloopSm90TmaGmmaWarpSpecializedILi20ENS5_IJNS4_1CILi1EEESB_SB_EEENS1_35KernelTmaWarpSpecializedCooperativeEEENS5_IJNSA_ILi256EEENSA_ILi96EEENSA_ILi16EEEEEENS_10bfloat16_tENS5_IJlSB_lEEESJ_SK_NS4_8TiledMMAINS4_8MMA_AtomIJNS4_4SM904GMMA27MMA_64x96x16_F32BF16BF16_SSILNSO_5MajorE0ELSQ_0ELNSO_7ScaleInE1ELSR_1EEEEEENS4_6LayoutINS5_IJNSA_ILi2EEESB_SB_EEENS5_IJSB_NSA_ILi0EEESX_EEEEENS5_IJNS4_10UnderscoreES10_S10_EEEEENS4_13SM90_TMA_LOADENS4_14ComposedLayoutINS4_7SwizzleILi1ELi4ELi3EEENS4_18smem_ptr_flag_bitsILi16EEENSU_INS5_IJNSA_ILi8EEESH_EEENS5_IJSH_SB_EEEEEEEvNS4_8identityES13_S1D_vS1E_EENS_8epilogue10collective6detail29Sm90TmaWarpSpecializedAdapterINS1H_15DefaultEpilogueISJ_SK_SK_NS1G_6thread17LinearCombinationISJ_Li1EffLNS1L_9ScaleType4KindE0ELNS_15FloatRoundStyleE2ESJ_EENS1_15EpilogueDefaultEEEEEvvEEEEvNT_6ParamsE,"ax",@progbits
	.align	128
.text._ZN7cutlass13device_kernelINS_4gemm6kernel13GemmUniversalIN4cute5tupleIJiiiiEEENS1_10collective13CollectiveMmaINS1_34MainloopSm90TmaGmmaWarpSpecializedILi20ENS5_IJNS4_1CILi1EEESB_SB_EEENS1_35KernelTmaWarpSpecializedCooperativeEEENS5_IJNSA_ILi256EEENSA_ILi96EEENSA_ILi16EEEEEENS_10bfloat16_tENS5_IJlSB_lEEESJ_SK_NS4_8TiledMMAINS4_8MMA_AtomIJNS4_4SM904GMMA27MMA_64x96x16_F32BF16BF16_SSILNSO_5MajorE0ELSQ_0ELNSO_7ScaleInE1ELSR_1EEEEEENS4_6LayoutINS5_IJNSA_ILi2EEESB_SB_EEENS5_IJSB_NSA_ILi0EEESX_EEEEENS5_IJNS4_10UnderscoreES10_S10_EEEEENS4_13SM90_TMA_LOADENS4_14ComposedLayoutINS4_7SwizzleILi1ELi4ELi3EEENS4_18smem_ptr_flag_bitsILi16EEENSU_INS5_IJNSA_ILi8EEESH_EEENS5_IJSH_SB_EEEEEEEvNS4_8identityES13_S1D_vS1E_EENS_8epilogue10collective6detail29Sm90TmaWarpSpecializedAdapterINS1H_15DefaultEpilogueISJ_SK_SK_NS1G_6thread17LinearCombinationISJ_Li1EffLNS1L_9ScaleType4KindE0ELNS_15FloatRoundStyleE2ESJ_EENS1_15EpilogueDefaultEEEEEvvEEEEvNT_6ParamsE:
        .type           _ZN7cutlass13device_kernelINS_4gemm6kernel13GemmUniversalIN4cute5tupleIJiiiiEEENS1_10collective13CollectiveMmaINS1_34MainloopSm90TmaGmmaWarpSpecializedILi20ENS5_IJNS4_1CILi1EEESB_SB_EEENS1_35KernelTmaWarpSpecializedCooperativeEEENS5_IJNSA_ILi256EEENSA_ILi96EEENSA_ILi16EEEEEENS_10bfloat16_tENS5_IJlSB_lEEESJ_SK_NS4_8TiledMMAINS4_8MMA_AtomIJNS4_4SM904GMMA27MMA_64x96x16_F32BF16BF16_SSILNSO_5MajorE0ELSQ_0ELNSO_7ScaleInE1ELSR_1EEEEEENS4_6LayoutINS5_IJNSA_ILi2EEESB_SB_EEENS5_IJSB_NSA_ILi0EEESX_EEEEENS5_IJNS4_10UnderscoreES10_S10_EEEEENS4_13SM90_TMA_LOADENS4_14ComposedLayoutINS4_7SwizzleILi1ELi4ELi3EEENS4_18smem_ptr_flag_bitsILi16EEENSU_INS5_IJNSA_ILi8EEESH_EEENS5_IJSH_SB_EEEEEEEvNS4_8identityES13_S1D_vS1E_EENS_8epilogue10collective6detail29Sm90TmaWarpSpecializedAdapterINS1H_15DefaultEpilogueISJ_SK_SK_NS1G_6thread17LinearCombinationISJ_Li1EffLNS1L_9ScaleType4KindE0ELNS_15FloatRoundStyleE2ESJ_EENS1_15EpilogueDefaultEEEEEvvEEEEvNT_6ParamsE,@function
        .size           _ZN7cutlass13device_kernelINS_4gemm6kernel13GemmUniversalIN4cute5tupleIJiiiiEEENS1_10collective13CollectiveMmaINS1_34MainloopSm90TmaGmmaWarpSpecializedILi20ENS5_IJNS4_1CILi1EEESB_SB_EEENS1_35KernelTmaWarpSpecializedCooperativeEEENS5_IJNSA_ILi256EEENSA_ILi96EEENSA_ILi16EEEEEENS_10bfloat16_tENS5_IJlSB_lEEESJ_SK_NS4_8TiledMMAINS4_8MMA_AtomIJNS4_4SM904GMMA27MMA_64x96x16_F32BF16BF16_SSILNSO_5MajorE0ELSQ_0ELNSO_7ScaleInE1ELSR_1EEEEEENS4_6LayoutINS5_IJNSA_ILi2EEESB_SB_EEENS5_IJSB_NSA_ILi0EEESX_EEEEENS5_IJNS4_10UnderscoreES10_S10_EEEEENS4_13SM90_TMA_LOADENS4_14ComposedLayoutINS4_7SwizzleILi1ELi4ELi3EEENS4_18smem_ptr_flag_bitsILi16EEENSU_INS5_IJNSA_ILi8EEESH_EEENS5_IJSH_SB_EEEEEEEvNS4_8identityES13_S1D_vS1E_EENS_8epilogue10collective6detail29Sm90TmaWarpSpecializedAdapterINS1H_15DefaultEpilogueISJ_SK_SK_NS1G_6thread17LinearCombinationISJ_Li1EffLNS1L_9ScaleType4KindE0ELNS_15FloatRoundStyleE2ESJ_EENS1_15EpilogueDefaultEEEEEvvEEEEvNT_6ParamsE,(.L_x_291 - _ZN7cutlass13device_kernelINS_4gemm6kernel13GemmUniversalIN4cute5tupleIJiiiiEEENS1_10collective13CollectiveMmaINS1_34MainloopSm90TmaGmmaWarpSpecializedILi20ENS5_IJNS4_1CILi1EEESB_SB_EEENS1_35KernelTmaWarpSpecializedCooperativeEEENS5_IJNSA_ILi256EEENSA_ILi96EEENSA_ILi16EEEEEENS_10bfloat16_tENS5_IJlSB_lEEESJ_SK_NS4_8TiledMMAINS4_8MMA_AtomIJNS4_4SM904GMMA27MMA_64x96x16_F32BF16BF16_SSILNSO_5MajorE0ELSQ_0ELNSO_7ScaleInE1ELSR_1EEEEEENS4_6LayoutINS5_IJNSA_ILi2EEESB_SB_EEENS5_IJSB_NSA_ILi0EEESX_EEEEENS5_IJNS4_10UnderscoreES10_S10_EEEEENS4_13SM90_TMA_LOADENS4_14ComposedLayoutINS4_7SwizzleILi1ELi4ELi3EEENS4_18smem_ptr_flag_bitsILi16EEENSU_INS5_IJNSA_ILi8EEESH_EEENS5_IJSH_SB_EEEEEEEvNS4_8identityES13_S1D_vS1E_EENS_8epilogue10collective6detail29Sm90TmaWarpSpecializedAdapterINS1H_15DefaultEpilogueISJ_SK_SK_NS1G_6thread17LinearCombinationISJ_Li1EffLNS1L_9ScaleType4KindE0ELNS_15FloatRoundStyleE2ESJ_EENS1_15EpilogueDefaultEEEEEvvEEEEvNT_6ParamsE)
        .other          _ZN7cutlass13device_kernelINS_4gemm6kernel13GemmUniversalIN4cute5tupleIJiiiiEEENS1_10collective13CollectiveMmaINS1_34MainloopSm90TmaGmmaWarpSpecializedILi20ENS5_IJNS4_1CILi1EEESB_SB_EEENS1_35KernelTmaWarpSpecializedCooperativeEEENS5_IJNSA_ILi256EEENSA_ILi96EEENSA_ILi16EEEEEENS_10bfloat16_tENS5_IJlSB_lEEESJ_SK_NS4_8TiledMMAINS4_8MMA_AtomIJNS4_4SM904GMMA27MMA_64x96x16_F32BF16BF16_SSILNSO_5MajorE0ELSQ_0ELNSO_7ScaleInE1ELSR_1EEEEEENS4_6LayoutINS5_IJNSA_ILi2EEESB_SB_EEENS5_IJSB_NSA_ILi0EEESX_EEEEENS5_IJNS4_10UnderscoreES10_S10_EEEEENS4_13SM90_TMA_LOADENS4_14ComposedLayoutINS4_7SwizzleILi1ELi4ELi3EEENS4_18smem_ptr_flag_bitsILi16EEENSU_INS5_IJNSA_ILi8EEESH_EEENS5_IJSH_SB_EEEEEEEvNS4_8identityES13_S1D_vS1E_EENS_8epilogue10collective6detail29Sm90TmaWarpSpecializedAdapterINS1H_15DefaultEpilogueISJ_SK_SK_NS1G_6thread17LinearCombinationISJ_Li1EffLNS1L_9ScaleType4KindE0ELNS_15FloatRoundStyleE2ESJ_EENS1_15EpilogueDefaultEEEEEvvEEEEvNT_6ParamsE,@"STO_CUDA_ENTRY STV_DEFAULT"
_ZN7cutlass13device_kernelINS_4gemm6kernel13GemmUniversalIN4cute5tupleIJiiiiEEENS1_10collective13CollectiveMmaINS1_34MainloopSm90TmaGmmaWarpSpecializedILi20ENS5_IJNS4_1CILi1EEESB_SB_EEENS1_35KernelTmaWarpSpecializedCooperativeEEENS5_IJNSA_ILi256EEENSA_ILi96EEENSA_ILi16EEEEEENS_10bfloat16_tENS5_IJlSB_lEEESJ_SK_NS4_8TiledMMAINS4_8MMA_AtomIJNS4_4SM904GMMA27MMA_64x96x16_F32BF16BF16_SSILNSO_5MajorE0ELSQ_0ELNSO_7ScaleInE1ELSR_1EEEEEENS4_6LayoutINS5_IJNSA_ILi2EEESB_SB_EEENS5_IJSB_NSA_ILi0EEESX_EEEEENS5_IJNS4_10UnderscoreES10_S10_EEEEENS4_13SM90_TMA_LOADENS4_14ComposedLayoutINS4_7SwizzleILi1ELi4ELi3EEENS4_18smem_ptr_flag_bitsILi16EEENSU_INS5_IJNSA_ILi8EEESH_EEENS5_IJSH_SB_EEEEEEEvNS4_8identityES13_S1D_vS1E_EENS_8epilogue10collective6detail29Sm90TmaWarpSpecializedAdapterINS1H_15DefaultEpilogueISJ_SK_SK_NS1G_6thread17LinearCombinationISJ_Li1EffLNS1L_9ScaleType4KindE0ELNS_15FloatRoundStyleE2ESJ_EENS1_15EpilogueDefaultEEEEEvvEEEEvNT_6ParamsE:
[----:B------:R-:W0:Y:S01]  /*0000*/  LDC R1, c[0x0][0x28] ;  /* 0x00000a00ff017b82 */ /* 0x000e220000000800 */
[----:B------:R-:W1:Y:S01]  /*0010*/  S2R R18, SR_TID.X ;  /* 0x0000000000127919 */ /* 0x000e620000002100 */
[----:B------:R-:W-:Y:S01]  /*0020*/  ELECT P0, URZ, PT ;  /* 0x00000000003f782f */ /* 0x000fe20003800000 */
[----:B------:R-:W-:Y:S01]  /*0030*/  BSSY B0, `(.L_x_0) ;  /* 0x000000f000007945 */ /* 0x000fe20003800000 */
[--C-:B-1----:R-:W-:Y:S02]  /*0040*/  SHF.R.U32.HI R0, RZ, 0x5, R18.reuse ;  /* 0x00000005ff007819 */ /* 0x102fe40000011612 */
[----:B------:R-:W-:-:S03]  /*0050*/  SHF.R.U32.HI R22, RZ, 0x7, R18 ;  /* 0x00000007ff167819 */ /* 0x000fc60000011612 */
[----:B------:R-:W1:Y:S04]  /*0060*/  SHFL.IDX PT, R5, R0, RZ, 0x1f ;  /* 0x00001fff00057589 */ /* 0x000e6800000e0000 */
[----:B------:R2:W3:Y:S01]  /*0070*/  SHFL.IDX PT, R8, R22, RZ, 0x1f ;  /* 0x00001fff16087589 */ /* 0x0004e200000e0000 */
[----:B-1----:R-:W-:-:S13]  /*0080*/  ISETP.NE.OR P0, PT, R5, RZ, !P0 ;  /* 0x000000ff0500720c */ /* 0x002fda0004705670 */
[----:B0-23--:R-:W-:Y:S05]  /*0090*/  @P0 BRA `(.L_x_1) ;  /* 0x0000000000200947 */ /* 0x00dfea0003800000 */
[----:B------:R-:W-:Y:S02]  /*00a0*/  ULDC.64 UR4, c[0x0][0x198] ;  /* 0x0000660000047ab9 */ /* 0x000fe40000000a00 */
[----:B------:R-:W-:Y:S02]  /*00b0*/  UIADD3 UR6, UP0, UR4, 0xf0, URZ ;  /* 0x000000f004067890 */ /* 0x000fe4000ff1e03f */
[----:B------:R-:W-:Y:S02]  /*00c0*/  UIADD3 UR4, UP1, UR4, 0x1f0, URZ ;  /* 0x000001f004047890 */ /* 0x000fe4000ff3e03f */
[----:B------:R-:W-:Y:S02]  /*00d0*/  UIADD3.X UR7, URZ, UR5, URZ, UP0, !UPT ;  /* 0x000000053f077290 */ /* 0x000fe400087fe43f */
[----:B------:R-:W-:-:S07]  /*00e0*/  UIADD3.X UR5, URZ, UR5, URZ, UP1, !UPT ;  /* 0x000000053f057290 */ /* 0x000fce0008ffe43f */
[----:B------:R0:W-:Y:S02]  /*00f0*/  UTMACCTL.PF [UR6] ;  /* 0x00000000060079b9 */ /* 0x0001e40008040000 */
[----:B------:R0:W-:Y:S02]  /*0100*/  UTMACCTL.PF [UR4] ;  /* 0x00000000040079b9 */ /* 0x0001e40008040000 */
[----:B0-----:R-:W-:Y:S01]  /*0110*/  NOP ;  /* 0x0000000000007918 */ /* 0x001fe20000000000 */
.L_x_1:
[----:B------:R-:W-:Y:S05]  /*0120*/  BSYNC B0 ;  /* 0x0000000000007941 */ /* 0x000fea0003800000 */
.L_x_0:
[----:B------:R-:W0:Y:S02]  /*0130*/  SHFL.IDX PT, R2, R0, RZ, 0x1f ;  /* 0x00001fff00027589 */ /* 0x000e2400000e0000 */
[----:B0-----:R-:W-:-:S13]  /*0140*/  ISETP.NE.AND P0, PT, R2, RZ, PT ;  /* 0x000000ff0200720c */ /* 0x001fda0003f05270 */
[----:B------:R-:W-:Y:S05]  /*0150*/  @P0 BRA `(.L_x_2) ;  /* 0x0000000000e40947 */ /* 0x000fea0003800000 */
[----:B------:R-:W-:Y:S01]  /*0160*/  ELECT P0, URZ, PT ;  /* 0x00000000003f782f */ /* 0x000fe20003800000 */
[----:B------:R-:W-:-:S12]  /*0170*/  BSSY B0, `(.L_x_2) ;  /* 0x0000037000007945 */ /* 0x000fd80003800000 */
[----:B------:R-:W-:Y:S05]  /*0180*/  @!P0 BRA `(.L_x_3) ;  /* 0x0000000000d48947 */ /* 0x000fea0003800000 */
[----:B------:R-:W0:Y:S01]  /*0190*/  S2UR UR8, SR_CgaCtaId ;  /* 0x00000000000879c3 */ /* 0x000e220000008800 */
[----:B------:R-:W-:Y:S01]  /*01a0*/  UMOV UR4, 0x400 ;  /* 0x0000040000047882 */ /* 0x000fe20000000000 */
[----:B------:R-:W-:Y:S01]  /*01b0*/  UMOV UR5, 0x1 ;  /* 0x0000000100057882 */ /* 0x000fe20000000000 */
[----:B------:R-:W-:Y:S02]  /*01c0*/  UMOV UR6, 0x100 ;  /* 0x0000010000067882 */ /* 0x000fe40000000000 */
[----:B------:R-:W-:-:S04]  /*01d0*/  UIADD3 UR6, -UR6, 0x100000, URZ ;  /* 0x0010000006067890 */ /* 0x000fc8000fffe13f */
[----:B------:R-:W-:Y:S02]  /*01e0*/  USHF.L.U32 UR7, UR6, 0xb, URZ ;  /* 0x0000000b06077899 */ /* 0x000fe4000800063f */
[----:B------:R-:W-:Y:S02]  /*01f0*/  USHF.L.U32 UR6, UR6, 0x1, URZ ;  /* 0x0000000106067899 */ /* 0x000fe4000800063f */
[----:B0-----:R-:W-:Y:S02]  /*0200*/  ULEA UR8, UR8, UR4, 0x18 ;  /* 0x0000000408087291 */ /* 0x001fe4000f8ec03f */
[----:B------:R-:W-:-:S04]  /*0210*/  UIADD3 UR4, -UR5, 0x100000, URZ ;  /* 0x0010000005047890 */ /* 0x000fc8000fffe13f */
[----:B------:R-:W-:Y:S02]  /*0220*/  USHF.L.U32 UR5, UR4, 0xb, URZ ;  /* 0x0000000b04057899 */ /* 0x000fe4000800063f */
[----:B------:R-:W-:Y:S01]  /*0230*/  USHF.L.U32 UR4, UR4, 0x1, URZ ;  /* 0x0000000104047899 */ /* 0x000fe2000800063f */
[----:B------:R-:W0:Y:S11]  /*0240*/  FENCE.VIEW.ASYNC.S ;  /* 0x00000000000073c6 */ /* 0x000e360000000000 */
[----:B0-----:R0:W1:Y:S01]  /*0250*/  SYNCS.EXCH.64 URZ, [UR8], UR4 ;  /* 0x00000004083f75b2 */ /* 0x0010620008000100 */
[----:B------:R0:W2:Y:S01]  /*0260*/  SYNCS.EXCH.64 URZ, [UR8+0xa0], UR6 ;  /* 0x0000a006083f75b2 */ /* 0x0000a20008000100 */
[----:B------:R0:W3:Y:S01]  /*0270*/  SYNCS.EXCH.64 URZ, [UR8+0x8], UR4 ;  /* 0x00000804083f75b2 */ /* 0x0000e20008000100 */
[----:B------:R0:W4:Y:S01]  /*0280*/  SYNCS.EXCH.64 URZ, [UR8+0xa8], UR6 ;  /* 0x0000a806083f75b2 */ /* 0x0001220008000100 */
[----:B------:R0:W0:Y:S01]  /*0290*/  SYNCS.EXCH.64 URZ, [UR8+0x10], UR4 ;  /* 0x00001004083f75b2 */ /* 0x0000220008000100 */
        /* <DEDUP_REMOVED lines=35> */
[----:B-1234-:R-:W-:Y:S01]  /*04d0*/  NOP ;  /* 0x0000000000007918 */ /* 0x01efe20000000000 */
.L_x_3:
[----:B0-----:R-:W-:Y:S05]  /*04e0*/  BSYNC B0 ;  /* 0x0000000000007941 */ /* 0x001fea0003800000 */
.L_x_2:
[----:B------:R-:W0:Y:S01]  /*04f0*/  SHFL.IDX PT, R0, R0, RZ, 0x1f ;  /* 0x00001fff00007589 */ /* 0x000e2200000e0000 */
[----:B------:R-:W-:Y:S01]  /*0500*/  ELECT P0, URZ, PT ;  /* 0x00000000003f782f */ /* 0x000fe20003800000 */
[----:B------:R-:W1:Y:S01]  /*0510*/  LDC R2, c[0x0][0x65c] ;  /* 0x00019700ff027b82 */ /* 0x000e620000000800 */
[----:B------:R-:W-:Y:S01]  /*0520*/  SHF.R.S32.HI R6, RZ, 0x1f, R5 ;  /* 0x0000001fff067819 */ /* 0x000fe20000011405 */
[----:B------:R-:W2:Y:S01]  /*0530*/  S2R R3, SR_CTAID.Y ;  /* 0x0000000000037919 */ /* 0x000ea20000002600 */
[----:B------:R-:W-:Y:S01]  /*0540*/  UMOV UR4, 0x20 ;  /* 0x0000002000047882 */ /* 0x000fe20000000000 */
[----:B------:R-:W-:Y:S01]  /*0550*/  ISETP.NE.AND P2, PT, R8, RZ, PT ;  /* 0x000000ff0800720c */ /* 0x000fe20003f45270 */
[----:B------:R-:W-:Y:S01]  /*0560*/  NOP ;  /* 0x0000000000007918 */ /* 0x000fe20000000000 */
[----:B------:R-:W3:Y:S01]  /*0570*/  S2R R4, SR_CTAID.X ;  /* 0x0000000000047919 */ /* 0x000ee20000002500 */
[----:B------:R-:W-:Y:S01]  /*0580*/  LEA.HI R6, R6, R5, RZ, 0x2 ;  /* 0x0000000506067211 */ /* 0x000fe200078f10ff */
[----:B------:R-:W-:Y:S01]  /*0590*/  NOP ;  /* 0x0000000000007918 */ /* 0x000fe20000000000 */
[----:B0-----:R-:W-:-:S02]  /*05a0*/  ISETP.NE.OR P0, PT, R0, RZ, !P0 ;  /* 0x000000ff0000720c */ /* 0x001fc40004705670 */
[----:B-1----:R-:W-:-:S04]  /*05b0*/  ISETP.NE.AND P3, PT, R2, 0x1, PT ;  /* 0x000000010200780c */ /* 0x002fc80003f65270 */
[----:B------:R-:W-:Y:S02]  /*05c0*/  P2R R0, PR, RZ, 0x8 ;  /* 0x00000008ff007803 */ /* 0x000fe40000000000 */
[----:B------:R-:W-:-:S05]  /*05d0*/  LOP3.LUT R0, R6, 0xfffffffc, RZ, 0xc0, !PT ;  /* 0xfffffffc06007812 */ /* 0x000fca00078ec0ff */
[----:B------:R-:W-:Y:S01]  /*05e0*/  VOTEU.ALL UP0, P0 ;  /* 0x00000000003f7886 */ /* 0x000fe20000000000 */
[----:B------:R-:W-:Y:S01]  /*05f0*/  IMAD.IADD R0, R5, 0x1, -R0 ;  /* 0x0000000105007824 */ /* 0x000fe200078e0a00 */
[----:B------:R-:W3:Y:S01]  /*0600*/  @P3 LDC R17, c[0x0][0x10] ;  /* 0x00000400ff113b82 */ /* 0x000ee20000000800 */
[----:B------:R-:W-:Y:S01]  /*0610*/  VOTEU.ALL UP1, P0 ;  /* 0x00000000003f7886 */ /* 0x000fe20000020000 */
[----:B--2---:R-:W-:Y:S01]  /*0620*/  @P3 IMAD.MOV.U32 R6, RZ, RZ, R3 ;  /* 0x000000ffff063224 */ /* 0x004fe200078e0003 */
[----:B------:R-:W-:Y:S01]  /*0630*/  @!UP0 UMOV UR6, 0x400 ;  /* 0x0000040000068882 */ /* 0x000fe20000000000 */
[----:B------:R-:W-:-:S04]  /*0640*/  @!UP0 UIADD3 UR4, -UR4, 0x100000, URZ ;  /* 0x0010000004048890 */ /* 0x000fc8000fffe13f */
[----:B------:R-:W-:Y:S02]  /*0650*/  @!UP0 USHF.L.U32 UR5, UR4, 0xb, URZ ;  /* 0x0000000b04058899 */ /* 0x000fe4000800063f */
[----:B------:R-:W-:Y:S01]  /*0660*/  @!UP0 USHF.L.U32 UR4, UR4, 0x1, URZ ;  /* 0x0000000104048899 */ /* 0x000fe2000800063f */
[----:B------:R-:W-:Y:S02]  /*0670*/  @P3 IMAD.MOV.U32 R7, RZ, RZ, RZ ;  /* 0x000000ffff073224 */ /* 0x000fe400078e00ff */
[----:B------:R-:W-:Y:S01]  /*0680*/  IMAD.MOV.U32 R5, RZ, RZ, RZ ;  /* 0x000000ffff057224 */ /* 0x000fe200078e00ff */
[----:B------:R-:W0:Y:S01]  /*0690*/  @!UP0 S2UR UR7, SR_CgaCtaId ;  /* 0x00000000000789c3 */ /* 0x000e220000008800 */
[----:B------:R-:W-:-:S07]  /*06a0*/  @P3 IMAD.MOV.U32 R11, RZ, RZ, RZ ;  /* 0x000000ffff0b3224 */ /* 0x000fce00078e00ff */
[----:B------:R-:W1:Y:S01]  /*06b0*/  @!P3 LDC R9, c[0x0][0xc] ;  /* 0x00000300ff09bb82 */ /* 0x000e620000000800 */
[----:B---3--:R-:W-:-:S04]  /*06c0*/  @P3 IMAD.WIDE.U32 R16, R4, R17, R6 ;  /* 0x0000001104103225 */ /* 0x008fc800078e0006 */
[----:B------:R-:W-:Y:S01]  /*06d0*/  @P3 IMAD.IADD R17, R17, 0x1, R11 ;  /* 0x0000000111113824 */ /* 0x000fe200078e020b */
[----:B0-----:R-:W-:Y:S01]  /*06e0*/  @!UP0 ULEA UR6, UR7, UR6, 0x18 ;  /* 0x0000000607068291 */ /* 0x001fe2000f8ec03f */
[----:B------:R-:W-:Y:S01]  /*06f0*/  VOTEU.ALL UP0, P0 ;  /* 0x00000000003f7886 */ /* 0x000fe20000000000 */
[----:B------:R-:W-:-:S04]  /*0700*/  ISETP.NE.AND P0, PT, R0, 0x3, PT ;  /* 0x000000030000780c */ /* 0x000fc80003f05270 */
[----:B------:R-:W-:Y:S01]  /*0710*/  ISETP.EQ.OR P0, PT, R0, RZ, !P0 ;  /* 0x000000ff0000720c */ /* 0x000fe20004702670 */
[----:B-1----:R-:W-:-:S03]  /*0720*/  @!P3 IMAD.WIDE.U32 R6, R9, R3, R4 ;  /* 0x000000030906b225 */ /* 0x002fc600078e0004 */
[C---:B------:R-:W-:Y:S01]  /*0730*/  ISETP.EQ.AND P0, PT, R8.reuse, RZ, P0 ;  /* 0x000000ff0800720c */ /* 0x040fe20000702270 */
[----:B------:R-:W-:Y:S01]  /*0740*/  VIADD R8, R8, 0xffffffff ;  /* 0xffffffff08087836 */ /* 0x000fe20000000000 */
[----:B------:R-:W0:Y:S02]  /*0750*/  FENCE.VIEW.ASYNC.S ;  /* 0x00000000000073c6 */ /* 0x000e240000000000 */
[----:B0-----:R0:W1:Y:S01]  /*0760*/  @!UP0 SYNCS.EXCH.64 URZ, [UR6+0x150], UR4 ;  /* 0x00015004063f85b2 */ /* 0x0010620008000100 */
[----:B------:R-:W-:Y:S01]  /*0770*/  @!P3 IMAD.MOV.U32 R16, RZ, RZ, R6 ;  /* 0x000000ffff10b224 */ /* 0x000fe200078e0006 */
[----:B------:R-:W-:Y:S01]  /*0780*/  SEL R19, RZ, 0x1, !P0 ;  /* 0x00000001ff137807 */ /* 0x000fe20004000000 */
[----:B------:R-:W-:Y:S01]  /*0790*/  @!P3 IMAD.MOV.U32 R17, RZ, RZ, R7 ;  /* 0x000000ffff11b224 */ /* 0x000fe200078e0007 */
[----:B------:R-:W-:-:S04]  /*07a0*/  ISETP.GE.U32.AND P1, PT, R8, 0x2, PT ;  /* 0x000000020800780c */ /* 0x000fc80003f26070 */
[----:B------:R-:W-:Y:S01]  /*07b0*/  SEL R19, R19, 0x2, P1 ;  /* 0x0000000213137807 */ /* 0x000fe20000800000 */
[----:B------:R0:W1:Y:S01]  /*07c0*/  @!UP1 SYNCS.EXCH.64 URZ, [UR6+0x158], UR4 ;  /* 0x00015804063f95b2 */ /* 0x0000620008000100 */
[----:B------:R-:W-:Y:S01]  /*07d0*/  NOP ;  /* 0x0000000000007918 */ /* 0x000fe20000000000 */
[----:B-1----:R-:W-:Y:S06]  /*07e0*/  BAR.SYNC.DEFER_BLOCKING 0x0 ;  /* 0x0000000000007b1d */ /* 0x002fec0000010000 */
[----:B------:R-:W-:Y:S05]  /*07f0*/  @!P2 BRA `(.L_x_4) ;  /* 0x000000880024a947 */ /* 0x000fea0003800000 */
[----:B------:R-:W-:-:S13]  /*0800*/  ISETP.GT.U32.AND P0, PT, R8, 0x1, PT ;  /* 0x000000010800780c */ /* 0x000fda0003f04070 */
[----:B0-----:R-:W-:Y:S05]  /*0810*/  @P0 EXIT ;  /* 0x000000000000094d */ /* 0x001fea0003800000 */
[----:B------:R-:W-:Y:S01]  /*0820*/  ULDC.64 UR4, c[0x0][0x650] ;  /* 0x0001940000047ab9 */ /* 0x000fe20000000a00 */
[----:B------:R-:W-:Y:S01]  /*0830*/  PRMT R0, RZ, 0x7610, R0 ;  /* 0x00007610ff007816 */ /* 0x000fe20000000000 */
[----:B------:R-:W-:Y:S01]  /*0840*/  IMAD.MOV.U32 R124, RZ, RZ, -0x1 ;  /* 0xffffffffff7c7424 */ /* 0x000fe200078e00ff */
[----:B------:R-:W-:Y:S01]  /*0850*/  ISETP.GE.U32.AND P0, PT, R16, UR4, PT ;  /* 0x0000000410007c0c */ /* 0x000fe2000bf06070 */
[----:B------:R-:W-:Y:S02]  /*0860*/  IMAD.MOV.U32 R122, RZ, RZ, -0x1 ;  /* 0xffffffffff7a7424 */ /* 0x000fe400078e00ff */
[----:B------:R-:W-:Y:S01]  /*0870*/  IMAD.MOV.U32 R23, RZ, RZ, -0x1 ;  /* 0xffffffffff177424 */ /* 0x000fe200078e00ff */
[----:B------:R-:W-:-:S13]  /*0880*/  ISETP.GE.U32.AND.EX P0, PT, R17, UR5, PT, P0 ;  /* 0x0000000511007c0c */ /* 0x000fda000bf06100 */
[----:B------:R-:W-:Y:S05]  /*0890*/  @P0 BRA `(.L_x_5) ;  /* 0x0000000400540947 */ /* 0x000fea0003800000 */
[----:B------:R-:W0:Y:S01]  /*08a0*/  LDC.64 R14, c[0x0][0x628] ;  /* 0x00018a00ff0e7b82 */ /* 0x000e220000000a00 */
[----:B------:R-:W-:Y:S02]  /*08b0*/  IMAD.MOV.U32 R6, RZ, RZ, R16 ;  /* 0x000000ffff067224 */ /* 0x000fe400078e0010 */
[----:B------:R-:W-:-:S05]  /*08c0*/  IMAD.MOV.U32 R7, RZ, RZ, R17 ;  /* 0x000000ffff077224 */ /* 0x000fca00078e0011 */
[----:B------:R-:W1:Y:S08]  /*08d0*/  LDC R0, c[0x0][0x630] ;  /* 0x00018c00ff007b82 */ /* 0x000e700000000800 */
[----:B------:R-:W2:Y:S01]  /*08e0*/  LDC.64 R20, c[0x0][0x620] ;  /* 0x00018800ff147b82 */ /* 0x000ea20000000a00 */
[----:B0-----:R-:W-:-:S04]  /*08f0*/  ISETP.NE.U32.AND P0, PT, R14, RZ, PT ;  /* 0x000000ff0e00720c */ /* 0x001fc80003f05070 */
[----:B------:R-:W-:-:S13]  /*0900*/  ISETP.NE.AND.EX P0, PT, R15, RZ, PT, P0 ;  /* 0x000000ff0f00720c */ /* 0x000fda0003f05300 */
[----:B-12---:R-:W-:Y:S05]  /*0910*/  @!P0 BRA `(.L_x_6) ;  /* 0x0000000000288947 */ /* 0x006fea0003800000 */
[----:B------:R-:W0:Y:S02]  /*0920*/  LDC R11, c[0x0][0x634] ;  /* 0x00018d00ff0b7b82 */ /* 0x000e240000000800 */
[----:B0-----:R-:W-:-:S05]  /*0930*/  IADD3 R11, P0, R16, R11, RZ ;  /* 0x0000000b100b7210 */ /* 0x001fca0007f1e0ff */
[----:B------:R-:W-:-:S04]  /*0940*/  IMAD.X R13, RZ, RZ, R17, P0 ;  /* 0x000000ffff0d7224 */ /* 0x000fc800000e0611 */
[----:B------:R-:W-:-:S04]  /*0950*/  IMAD.WIDE.U32 R6, R13, R14, RZ ;  /* 0x0000000e0d067225 */ /* 0x000fc800078e00ff */
[----:B------:R-:W-:-:S04]  /*0960*/  IMAD.WIDE.U32 R8, P0, R11, R15, R6 ;  /* 0x0000000f0b087225 */ /* 0x000fc80007800006 */
[----:B------:R-:W-:Y:S01]  /*0970*/  IMAD.WIDE.U32 R6, R11, R14, RZ ;  /* 0x0000000e0b067225 */ /* 0x000fe200078e00ff */
[----:B------:R-:W-:-:S03]  /*0980*/  IADD3.X R11, RZ, RZ, RZ, P0, !PT ;  /* 0x000000ffff0b7210 */ /* 0x000fc600007fe4ff */
[----:B------:R-:W-:Y:S01]  /*0990*/  IMAD.MOV.U32 R10, RZ, RZ, R9 ;  /* 0x000000ffff0a7224 */ /* 0x000fe200078e0009 */
[----:B------:R-:W-:-:S05]  /*09a0*/  IADD3 RZ, P0, R7, R8, RZ ;  /* 0x0000000807ff7210 */ /* 0x000fca0007f1e0ff */
[----:B------:R-:W-:-:S08]  /*09b0*/  IMAD.WIDE.U32.X R6, R13, R15, R10, P0 ;  /* 0x0000000f0d067225 */ /* 0x000fd000000e040a */
.L_x_6:
[-CC-:B------:R-:W-:Y:S01]  /*09c0*/  SHF.R.U64 R23, R6, R0.reuse, R7.reuse ;  /* 0x0000000006177219 */ /* 0x180fe20000001207 */
[----:B------:R-:W0:Y:S01]  /*09d0*/  LDC R10, c[0x0][0x618] ;  /* 0x00018600ff0a7b82 */ /* 0x000e220000000800 */
[----:B------:R-:W-:Y:S01]  /*09e0*/  SHF.R.U32.HI R5, RZ, R0, R7 ;  /* 0x00000000ff057219 */ /* 0x000fe20000011607 */
[----:B------:R-:W-:Y:S01]  /*09f0*/  ULDC UR4, c[0x0][0x150] ;  /* 0x0000540000047ab9 */ /* 0x000fe20000000800 */
[----:B------:R-:W-:Y:S02]  /*0a00*/  IADD3 R9, P0, RZ, -R23, RZ ;  /* 0x80000017ff097210 */ /* 0x000fe40007f1e0ff */
[----:B------:R-:W-:-:S03]  /*0a10*/  I2FP.F32.U32 R0, R4 ;  /* 0x0000000400007245 */ /* 0x000fc60000201000 */
[----:B------:R-:W1:Y:S01]  /*0a20*/  LDC.64 R28, c[0x0][0x640] ;  /* 0x00019000ff1c7b82 */ /* 0x000e620000000a00 */
[----:B------:R-:W-:Y:S02]  /*0a30*/  IMAD.X R11, RZ, RZ, ~R5, P0 ;  /* 0x000000ffff0b7224 */ /* 0x000fe400000e0e05 */
[----:B------:R-:W-:Y:S01]  /*0a40*/  FMUL R0, R0, UR4 ;  /* 0x0000000400007c20 */ /* 0x000fe20008400000 */
[----:B------:R-:W-:Y:S01]  /*0a50*/  IMAD.WIDE.U32 R6, R9, R20, R16 ;  /* 0x0000001409067225 */ /* 0x000fe200078e0010 */
[----:B------:R-:W-:-:S03]  /*0a60*/  ULDC UR4, c[0x0][0x154] ;  /* 0x0000550000047ab9 */ /* 0x000fc60000000800 */
[----:B------:R-:W-:Y:S01]  /*0a70*/  IMAD R8, R11, R20, RZ ;  /* 0x000000140b087224 */ /* 0x000fe200078e02ff */
[----:B------:R-:W2:Y:S01]  /*0a80*/  LDC R5, c[0x0][0x144] ;  /* 0x00005100ff057b82 */ /* 0x000ea20000000800 */
[----:B------:R-:W3:Y:S02]  /*0a90*/  F2I.U32.TRUNC.NTZ R0, R0 ;  /* 0x0000000000007305 */ /* 0x000ee4000020f000 */
[----:B------:R-:W-:-:S04]  /*0aa0*/  IMAD R9, R9, R21, R8 ;  /* 0x0000001509097224 */ /* 0x000fc800078e0208 */
[----:B------:R-:W-:Y:S01]  /*0ab0*/  IMAD.IADD R7, R7, 0x1, R9 ;  /* 0x0000000107077824 */ /* 0x000fe200078e0209 */
[----:B------:R-:W4:Y:S01]  /*0ac0*/  LDC R12, c[0x0][0x608] ;  /* 0x00018200ff0c7b82 */ /* 0x000f220000000800 */
[----:B------:R-:W-:-:S03]  /*0ad0*/  IMAD.MOV.U32 R9, RZ, RZ, -0x1 ;  /* 0xffffffffff097424 */ /* 0x000fc600078e00ff */
[-CC-:B0-----:R-:W-:Y:S02]  /*0ae0*/  SHF.R.U64 R20, R6, R10.reuse, R7.reuse ;  /* 0x0000000a06147219 */ /* 0x181fe40000001207 */
[----:B------:R-:W-:Y:S02]  /*0af0*/  I2FP.F32.U32 R6, R3 ;  /* 0x0000000300067245 */ /* 0x000fe40000201000 */
[----:B------:R-:W0:Y:S01]  /*0b00*/  LDC R26, c[0x0][0x658] ;  /* 0x00019600ff1a7b82 */ /* 0x000e220000000800 */
[----:B-1----:R-:W-:Y:S01]  /*0b10*/  ISETP.NE.U32.AND P0, PT, R28, RZ, PT ;  /* 0x000000ff1c00720c */ /* 0x002fe20003f05070 */
[----:B---3--:R-:W-:Y:S01]  /*0b20*/  IMAD.MOV R8, RZ, RZ, -R0 ;  /* 0x000000ffff087224 */ /* 0x008fe200078e0a00 */
[----:B------:R-:W-:Y:S01]  /*0b30*/  SHF.R.U32.HI R7, RZ, R10, R7 ;  /* 0x0000000aff077219 */ /* 0x000fe20000011607 */
[----:B------:R-:W-:Y:S01]  /*0b40*/  FMUL R6, R6, UR4 ;  /* 0x0000000406067c20 */ /* 0x000fe20008400000 */
[----:B------:R-:W-:-:S03]  /*0b50*/  ISETP.NE.AND.EX P0, PT, R29, RZ, PT, P0 ;  /* 0x000000ff1d00720c */ /* 0x000fc60003f05300 */
[----:B------:R-:W1:Y:S01]  /*0b60*/  LDC R14, c[0x0][0x148] ;  /* 0x00005200ff0e7b82 */ /* 0x000e620000000800 */
[----:B--2---:R-:W-:-:S07]  /*0b70*/  IMAD R0, R5, R8, R4 ;  /* 0x0000000805007224 */ /* 0x004fce00078e0204 */
[----:B------:R-:W2:Y:S01]  /*0b80*/  LDC R24, c[0x0][0x600] ;  /* 0x00018000ff187b82 */ /* 0x000ea20000000800 */
[-CC-:B----4-:R-:W-:Y:S02]  /*0b90*/  SHF.R.U64 R30, R20, R12.reuse, R7.reuse ;  /* 0x0000000c141e7219 */ /* 0x190fe40000001207 */
[----:B------:R-:W-:Y:S01]  /*0ba0*/  SHF.R.U32.HI R5, RZ, R12, R7 ;  /* 0x0000000cff057219 */ /* 0x000fe20000011607 */
[----:B------:R-:W-:Y:S01]  /*0bb0*/  IMAD.MOV.U32 R7, RZ, RZ, 0x1 ;  /* 0x00000001ff077424 */ /* 0x000fe200078e00ff */
[----:B------:R3:W4:Y:S03]  /*0bc0*/  F2I.U32.TRUNC.NTZ R12, R6 ;  /* 0x00000006000c7305 */ /* 0x000726000020f000 */
[----:B------:R-:W1:Y:S01]  /*0bd0*/  LDC R15, c[0x0][0x648] ;  /* 0x00019200ff0f7b82 */ /* 0x000e620000000800 */
[-C--:B0-----:R-:W-:Y:S02]  /*0be0*/  SHF.L.U32 R4, R9, R26.reuse, RZ ;  /* 0x0000001a09047219 */ /* 0x081fe400000006ff */
[----:B------:R-:W-:-:S02]  /*0bf0*/  SHF.R.U64 R32, R30, R26, R5 ;  /* 0x0000001a1e207219 */ /* 0x000fc40000001205 */
[----:B------:R-:W-:Y:S02]  /*0c00*/  LOP3.LUT R11, RZ, R4, RZ, 0x33, !PT ;  /* 0x00000004ff0b7212 */ /* 0x000fe400078e33ff */
[-C--:B------:R-:W-:Y:S01]  /*0c10*/  SHF.R.U32.HI R5, RZ, R26.reuse, R5 ;  /* 0x0000001aff057219 */ /* 0x080fe20000011605 */
[----:B------:R-:W0:Y:S01]  /*0c20*/  LDC R21, c[0x0][0x638] ;  /* 0x00018e00ff157b82 */ /* 0x000e220000000800 */
[----:B------:R-:W-:Y:S01]  /*0c30*/  SHF.L.U32 R10, R7, R26, RZ ;  /* 0x0000001a070a7219 */ /* 0x000fe200000006ff */
[----:B------:R-:W-:-:S06]  /*0c40*/  IMAD.MOV.U32 R4, RZ, RZ, R32 ;  /* 0x000000ffff047224 */ /* 0x000fcc00078e0020 */
[----:B------:R-:W0:Y:S01]  /*0c50*/  LDC R124, c[0x0][0x610] ;  /* 0x00018400ff7c7b82 */ /* 0x000e220000000800 */
[----:B---34-:R-:W-:Y:S05]  /*0c60*/  @!P0 BRA `(.L_x_7) ;  /* 0x0000000000288947 */ /* 0x018fea0003800000 */
[----:B------:R-:W3:Y:S02]  /*0c70*/  LDC R9, c[0x0][0x64c] ;  /* 0x00019300ff097b82 */ /* 0x000ee40000000800 */
[----:B---3--:R-:W-:-:S05]  /*0c80*/  IADD3 R9, P0, R32, R9, RZ ;  /* 0x0000000920097210 */ /* 0x008fca0007f1e0ff */
[----:B------:R-:W-:-:S04]  /*0c90*/  IMAD.X R13, RZ, RZ, R5, P0 ;  /* 0x000000ffff0d7224 */ /* 0x000fc800000e0605 */
[----:B------:R-:W-:-:S04]  /*0ca0*/  IMAD.WIDE.U32 R4, R13, R28, RZ ;  /* 0x0000001c0d047225 */ /* 0x000fc800078e00ff */
[----:B------:R-:W-:-:S04]  /*0cb0*/  IMAD.WIDE.U32 R6, P0, R9, R29, R4 ;  /* 0x0000001d09067225 */ /* 0x000fc80007800004 */
[----:B------:R-:W-:-:S04]  /*0cc0*/  IMAD.WIDE.U32 R4, R9, R28, RZ ;  /* 0x0000001c09047225 */ /* 0x000fc800078e00ff */
[----:B------:R-:W-:Y:S01]  /*0cd0*/  IMAD.X R9, RZ, RZ, RZ, P0 ;  /* 0x000000ffff097224 */ /* 0x000fe200000e06ff */
[----:B------:R-:W-:Y:S01]  /*0ce0*/  IADD3 RZ, P0, R5, R6, RZ ;  /* 0x0000000605ff7210 */ /* 0x000fe20007f1e0ff */
[----:B------:R-:W-:-:S04]  /*0cf0*/  IMAD.MOV.U32 R8, RZ, RZ, R7 ;  /* 0x000000ffff087224 */ /* 0x000fc800078e0007 */
[----:B------:R-:W-:-:S08]  /*0d00*/  IMAD.WIDE.U32.X R4, R13, R29, R8, P0 ;  /* 0x0000001d0d047225 */ /* 0x000fd000000e0408 */
.L_x_7:
[----:B-1----:R-:W-:Y:S01]  /*0d10*/  SHF.R.U64 R4, R4, R15, R5 ;  /* 0x0000000f04047219 */ /* 0x002fe20000001205 */
[----:B--2---:R-:W-:Y:S01]  /*0d20*/  VIADD R5, R24, 0xffffffff ;  /* 0xffffffff18057836 */ /* 0x004fe20000000000 */
[----:B------:R-:W-:Y:S01]  /*0d30*/  LOP3.LUT R11, R30, R11, RZ, 0xc0, !PT ;  /* 0x0000000b1e0b7212 */ /* 0x000fe200078ec0ff */
[----:B------:R-:W-:Y:S02]  /*0d40*/  IMAD.MOV R12, RZ, RZ, -R12 ;  /* 0x000000ffff0c7224 */ /* 0x000fe400078e0a0c */
[----:B------:R-:W-:Y:S01]  /*0d50*/  IMAD.MOV R6, RZ, RZ, -R4 ;  /* 0x000000ffff067224 */ /* 0x000fe200078e0a04 */
[----:B------:R-:W-:Y:S01]  /*0d60*/  LOP3.LUT R5, R20, R5, RZ, 0xc0, !PT ;  /* 0x0000000514057212 */ /* 0x000fe200078ec0ff */
[----:B------:R-:W-:Y:S02]  /*0d70*/  @P3 IMAD R0, R14, R12, R3 ;  /* 0x0000000c0e003224 */ /* 0x000fe400078e0203 */
[----:B------:R-:W-:Y:S02]  /*0d80*/  IMAD R11, R10, R4, R11 ;  /* 0x000000040a0b7224 */ /* 0x000fe400078e020b */
[----:B0-----:R-:W-:-:S02]  /*0d90*/  IMAD R3, R6, R21, R32 ;  /* 0x0000001506037224 */ /* 0x001fc400078e0220 */
[----:B------:R-:W-:Y:S02]  /*0da0*/  IMAD R124, R11, R124, R0 ;  /* 0x0000007c0b7c7224 */ /* 0x000fe400078e0200 */
[----:B------:R-:W-:Y:S02]  /*0db0*/  IMAD R3, R3, R24, R5 ;  /* 0x0000001803037224 */ /* 0x000fe400078e0205 */
[----:B------:R-:W-:-:S03]  /*0dc0*/  IMAD.MOV.U32 R0, RZ, RZ, 0x1 ;  /* 0x00000001ff007424 */ /* 0x000fc600078e00ff */
[----:B------:R-:W-:Y:S02]  /*0dd0*/  SEL R122, R3, R124, !P3 ;  /* 0x0000007c037a7207 */ /* 0x000fe40005800000 */
[----:B------:R-:W-:-:S07]  /*0de0*/  SEL R124, R124, R3, !P3 ;  /* 0x000000037c7c7207 */ /* 0x000fce0005800000 */
.L_x_5:
[----:B------:R-:W-:-:S08]  /*0df0*/  NOP ;  /* 0x0000000000007918 */ /* 0x000fd00000000000 */
[----:B------:R-:W0:Y:S02]  /*0e00*/  USETMAXREG.TRY_ALLOC.CTAPOOL UP0, 0xe8 ;  /* 0x000000e8000079c8 */ /* 0x000e240008000600 */
[----:B0-----:R-:W-:-:S13]  /*0e10*/  PLOP3.LUT P0, PT, PT, PT, UP0, 0x80, 0x0 ;  /* 0x000000000000781c */ /* 0x001fda0003f0f008 */
[----:B------:R-:W-:Y:S05]  /*0e20*/  @!P0 BRA `(.L_x_5) ;  /* 0xfffffffc00f08947 */ /* 0x000fea000383ffff */
[----:B------:R-:W-:Y:S01]  /*0e30*/  ULDC.64 UR4, c[0x0][0x598] ;  /* 0x0001660000047ab9 */ /* 0x000fe20000000a00 */
[----:B------:R-:W-:Y:S01]  /*0e40*/  ULDC.64 UR36, c[0x0][0x208] ;  /* 0x0000820000247ab9 */ /* 0x000fe20000000a00 */
[----:B------:R-:W-:-:S04]  /*0e50*/  ISETP.NE.U32.AND P0, PT, RZ, UR4, PT ;  /* 0x00000004ff007c0c */ /* 0x000fc8000bf05070 */
[----:B------:R-:W-:-:S13]  /*0e60*/  ISETP.NE.AND.EX P0, PT, RZ, UR5, PT, P0 ;  /* 0x00000005ff007c0c */ /* 0x000fda000bf05300 */
[----:B------:R-:W-:Y:S05]  /*0e70*/  @!P0 BRA `(.L_x_8) ;  /* 0x00000000001c8947 */ /* 0x000fea0003800000 */
[----:B------:R-:W0:Y:S02]  /*0e80*/  LDC.64 R4, c[0x0][0x598] ;  /* 0x00016600ff047b82 */ /* 0x000e240000000a00 */
[----:B0-----:R-:W2:Y:S02]  /*0e90*/  LDG.E.64 R4, desc[UR36][R4.64] ;  /* 0x0000002404047981 */ /* 0x001ea4000c1e1b00 */
[----:B--2---:R-:W-:-:S04]  /*0ea0*/  ISETP.NE.U32.AND P0, PT, R4, RZ, PT ;  /* 0x000000ff0400720c */ /* 0x004fc80003f05070 */
[----:B------:R-:W-:-:S13]  /*0eb0*/  ISETP.NE.AND.EX P0, PT, R5, RZ, PT, P0 ;  /* 0x000000ff0500720c */ /* 0x000fda0003f05300 */
[----:B------:R-:W-:Y:S05]  /*0ec0*/  @!P0 BRA `(.L_x_8) ;  /* 0x0000000000088947 */ /* 0x000fea0003800000 */
[----:B------:R0:W5:Y:S01]  /*0ed0*/  LD.E R120, desc[UR36][R4.64] ;  /* 0x0000002404787980 */ /* 0x000162000c101900 */
[----:B------:R-:W-:Y:S05]  /*0ee0*/  BRA `(.L_x_9) ;  /* 0x0000000000247947 */ /* 0x000fea0003800000 */
.L_x_8:
[----:B------:R-:W-:Y:S02]  /*0ef0*/  ULDC.64 UR4, c[0x0][0x588] ;  /* 0x0001620000047ab9 */ /* 0x000fe40000000a00 */
[----:B------:R-:W-:-:S04]  /*0f00*/  ISETP.NE.U32.AND P0, PT, RZ, UR4, PT ;  /* 0x00000004ff007c0c */ /* 0x000fc8000bf05070 */
[----:B------:R-:W-:-:S13]  /*0f10*/  ISETP.NE.AND.EX P0, PT, RZ, UR5, PT, P0 ;  /* 0x00000005ff007c0c */ /* 0x000fda000bf05300 */
[----:B------:R-:W-:Y:S05]  /*0f20*/  @!P0 BRA `(.L_x_10) ;  /* 0x00000000000c8947 */ /* 0x000fea0003800000 */
[----:B------:R-:W0:Y:S02]  /*0f30*/  LDC.64 R120, c[0x0][0x588] ;  /* 0x00016200ff787b82 */ /* 0x000e240000000a00 */
[----:B0-----:R1:W5:Y:S01]  /*0f40*/  LDG.E R120, desc[UR36][R120.64] ;  /* 0x0000002478787981 */ /* 0x001362000c1e1900 */
[----:B------:R-:W-:Y:S05]  /*0f50*/  BRA `(.L_x_9) ;  /* 0x0000000000087947 */ /* 0x000fea0003800000 */
.L_x_10:
[----:B------:R-:W-:Y:S02]  /*0f60*/  ULDC UR4, c[0x0][0x580] ;  /* 0x0001600000047ab9 */ /* 0x000fe40000000800 */
[----:B------:R-:W-:-:S07]  /*0f70*/  MOV R120, UR4 ;  /* 0x0000000400787c02 */ /* 0x000fce0008000f00 */
.L_x_9:
[----:B------:R-:W-:Y:S02]  /*0f80*/  ULDC.64 UR4, c[0x0][0x5a0] ;  /* 0x0001680000047ab9 */ /* 0x000fe40000000a00 */
[----:B------:R-:W-:-:S04]  /*0f90*/  ISETP.NE.U32.AND P0, PT, RZ, UR4, PT ;  /* 0x00000004ff007c0c */ /* 0x000fc8000bf05070 */
[----:B------:R-:W-:-:S13]  /*0fa0*/  ISETP.NE.AND.EX P0, PT, RZ, UR5, PT, P0 ;  /* 0x00000005ff007c0c */ /* 0x000fda000bf05300 */
[----:B------:R-:W-:Y:S05]  /*0fb0*/  @!P0 BRA `(.L_x_11) ;  /* 0x00000000001c8947 */ /* 0x000fea0003800000 */
[----:B0-----:R-:W0:Y:S02]  /*0fc0*/  LDC.64 R4, c[0x0][0x5a0] ;  /* 0x00016800ff047b82 */ /* 0x001e240000000a00 */
[----:B0-----:R-:W2:Y:S02]  /*0fd0*/  LDG.E.64 R4, desc[UR36][R4.64] ;  /* 0x0000002404047981 */ /* 0x001ea4000c1e1b00 */
[----:B--2---:R-:W-:-:S04]  /*0fe0*/  ISETP.NE.U32.AND P0, PT, R4, RZ, PT ;  /* 0x000000ff0400720c */ /* 0x004fc80003f05070 */
[----:B------:R-:W-:-:S13]  /*0ff0*/  ISETP.NE.AND.EX P0, PT, R5, RZ, PT, P0 ;  /* 0x000000ff0500720c */ /* 0x000fda0003f05300 */
[----:B------:R-:W-:Y:S05]  /*1000*/  @!P0 BRA `(.L_x_11) ;  /* 0x0000000000088947 */ /* 0x000fea0003800000 */
[----:B-1----:R0:W5:Y:S01]  /*1010*/  LD.E R121, desc[UR36][R4.64] ;  /* 0x0000002404797980 */ /* 0x002162000c101900 */
[----:B------:R-:W-:Y:S05]  /*1020*/  BRA `(.L_x_12) ;  /* 0x0000000000247947 */ /* 0x000fea0003800000 */
.L_x_11:
[----:B------:R-:W-:Y:S02]  /*1030*/  ULDC.64 UR4, c[0x0][0x590] ;  /* 0x0001640000047ab9 */ /* 0x000fe40000000a00 */
[----:B------:R-:W-:-:S04]  /*1040*/  ISETP.NE.U32.AND P0, PT, RZ, UR4, PT ;  /* 0x00000004ff007c0c */ /* 0x000fc8000bf05070 */
[----:B------:R-:W-:-:S13]  /*1050*/  ISETP.NE.AND.EX P0, PT, RZ, UR5, PT, P0 ;  /* 0x00000005ff007c0c */ /* 0x000fda000bf05300 */
[----:B------:R-:W-:Y:S05]  /*1060*/  @!P0 BRA `(.L_x_13) ;  /* 0x00000000000c8947 */ /* 0x000fea0003800000 */
[----:B0-----:R-:W1:Y:S02]  /*1070*/  LDC.64 R4, c[0x0][0x590] ;  /* 0x00016400ff047b82 */ /* 0x001e640000000a00 */
[----:B-1----:R1:W5:Y:S01]  /*1080*/  LDG.E R121, desc[UR36][R4.64] ;  /* 0x0000002404797981 */ /* 0x002362000c1e1900 */
[----:B------:R-:W-:Y:S05]  /*1090*/  BRA `(.L_x_12) ;  /* 0x0000000000087947 */ /* 0x000fea0003800000 */
.L_x_13:
[----:B------:R-:W-:Y:S02]  /*10a0*/  ULDC UR4, c[0x0][0x584] ;  /* 0x0001610000047ab9 */ /* 0x000fe40000000800 */
[----:B-1----:R-:W-:-:S07]  /*10b0*/  IMAD.U32 R121, RZ, RZ, UR4 ;  /* 0x00000004ff797e24 */ /* 0x002fce000f8e00ff */
.L_x_12:
[----:B------:R-:W-:-:S13]  /*10c0*/  LOP3.LUT P0, RZ, R0, 0xff, RZ, 0xc0, !PT ;  /* 0x000000ff00ff7812 */ /* 0x000fda000780c0ff */
[----:B------:R-:W-:Y:S05]  /*10d0*/  @!P0 EXIT ;  /* 0x000000000000894d */ /* 0x000fea0003800000 */
[----:B------:R-:W-:Y:S01]  /*10e0*/  ULDC UR4, c[0x0][0x28c] ;  /* 0x0000a30000047ab9 */ /* 0x000fe20000000800 */
[----:B------:R-:W-:Y:S01]  /*10f0*/  LOP3.LUT R138, R19, 0x1, RZ, 0xfc, !PT ;  /* 0x00000001138a7812 */ /* 0x000fe200078efcff */
[----:B------:R-:W-:Y:S01]  /*1100*/  UIADD3 UR4, UR4, 0xf, URZ ;  /* 0x0000000f04047890 */ /* 0x000fe2000fffe03f */
[----:B------:R-:W-:Y:S01]  /*1110*/  UMOV UR38, URZ ;  /* 0x0000003f00267c82 */ /* 0x000fe20008000000 */
[----:B------:R-:W-:Y:S02]  /*1120*/  UMOV UR39, URZ ;  /* 0x0000003f00277c82 */ /* 0x000fe40008000000 */
[----:B------:R-:W-:-:S04]  /*1130*/  USHF.R.S32.HI UR5, URZ, 0x1f, UR4 ;  /* 0x0000001f3f057899 */ /* 0x000fc80008011404 */
[----:B------:R-:W-:-:S04]  /*1140*/  ULEA.HI UR5, UR5, UR4, URZ, 0x4 ;  /* 0x0000000405057291 */ /* 0x000fc8000f8f203f */
[----:B------:R-:W-:-:S12]  /*1150*/  USHF.R.S32.HI UR40, URZ, 0x4, UR5 ;  /* 0x000000043f287899 */ /* 0x000fd80008011405 */
.L_x_223:
[----:B------:R-:W-:Y:S01]  /*1160*/  LOP3.LUT R0, R18, 0x80, RZ, 0xc0, !PT ;  /* 0x0000008012007812 */ /* 0x000fe200078ec0ff */
[----:B------:R-:W2:Y:S01]  /*1170*/  S2UR UR6, SR_CgaCtaId ;  /* 0x00000000000679c3 */ /* 0x000ea20000008800 */
[----:B------:R-:W-:Y:S02]  /*1180*/  UMOV UR41, 0x400 ;  /* 0x0000040000297882 */ /* 0x000fe40000000000 */
[----:B------:R-:W-:-:S06]  /*1190*/  SHF.R.U32.HI R0, RZ, 0x7, R0 ;  /* 0x00000007ff007819 */ /* 0x000fcc0000011600 */
[----:B---3--:R-:W3:Y:S01]  /*11a0*/  SHFL.IDX PT, R0, R0, RZ, 0x1f ;  /* 0x00001fff00007589 */ /* 0x008ee200000e0000 */
[----:B--2---:R-:W-:Y:S01]  /*11b0*/  ULEA UR41, UR6, UR41, 0x18 ;  /* 0x0000002906297291 */ /* 0x004fe2000f8ec03f */
[----:B---3--:R-:W-:-:S13]  /*11c0*/  R2UR UR4, R0 ;  /* 0x00000000000472ca */ /* 0x008fda00000e0000 */
[----:B------:R-:W-:-:S04]  /*11d0*/  ULEA.HI UR5, UR4, UR4, URZ, 0x1 ;  /* 0x0000000404057291 */ /* 0x000fc8000f8f083f */
[----:B------:R-:W-:-:S04]  /*11e0*/  ULOP3.LUT UR5, UR5, 0x1ffffe, URZ, 0xc0, !UPT ;  /* 0x001ffffe05057892 */ /* 0x000fc8000f8ec03f */
[----:B------:R-:W-:-:S03]  /*11f0*/  UIADD3 UR5, UR4, -UR5, URZ ;  /* 0x8000000504057290 */ /* 0x000fc6000fffe03f */
[----:B------:R-:W-:Y:S01]  /*1200*/  ULDC UR4, c[0x0][0x28c] ;  /* 0x0000a30000047ab9 */ /* 0x000fe20000000800 */
[----:B------:R-:W-:Y:S01]  /*1210*/  ULEA UR5, UR5, UR41, 0xb ;  /* 0x0000002905057291 */ /* 0x000fe2000f8e583f */
[----:B------:R-:W-:-:S03]  /*1220*/  ISETP.LT.AND P0, PT, RZ, UR4, PT ;  /* 0x00000004ff007c0c */ /* 0x000fc6000bf01270 */
[----:B------:R-:W-:-:S04]  /*1230*/  UIADD3 UR5, UR5, 0x200, URZ ;  /* 0x0000020005057890 */ /* 0x000fc8000fffe03f */
[----:B------:R-:W-:-:S04]  /*1240*/  USHF.R.U32.HI UR5, URZ, 0x4, UR5 ;  /* 0x000000043f057899 */ /* 0x000fc80008011605 */
[----:B------:R-:W-:Y:S02]  /*1250*/  ULOP3.LUT UR42, UR5, 0x3fff, URZ, 0xc0, !UPT ;  /* 0x00003fff052a7892 */ /* 0x000fe4000f8ec03f */
[----:B01--45:R-:W-:Y:S10]  /*1260*/  @P0 BRA `(.L_x_14) ;  /* 0x0000000000400947 */ /* 0x033ff40003800000 */
[----:B------:R-:W-:Y:S01]  /*1270*/  MOV R0, 0x0 ;  /* 0x0000000000007802 */ /* 0x000fe20000000f00 */
[----:B------:R-:W-:Y:S01]  /*1280*/  ULDC.64 UR4, c[0x4][0x68] ;  /* 0x01001a0000047ab9 */ /* 0x000fe20000000a00 */
[----:B------:R-:W-:Y:S01]  /*1290*/  ULDC.64 UR6, c[0x4][0x8] ;  /* 0x0100020000067ab9 */ /* 0x000fe20000000a00 */
[----:B01----:R-:W-:Y:S01]  /*12a0*/  IMAD.U32 R4, RZ, RZ, UR4 ;  /* 0x00000004ff047e24 */ /* 0x003fe2000f8e00ff */
[----:B------:R0:W1:Y:S01]  /*12b0*/  LDC.64 R14, c[0x4][R0] ;  /* 0x01000000000e7b82 */ /* 0x0000620000000a00 */
[----:B------:R-:W-:Y:S01]  /*12c0*/  IMAD.U32 R5, RZ, RZ, UR5 ;  /* 0x00000005ff057e24 */ /* 0x000fe2000f8e00ff */
[----:B------:R-:W-:Y:S01]  /*12d0*/  ULDC.64 UR4, c[0x4][0x70] ;  /* 0x01001c0000047ab9 */ /* 0x000fe20000000a00 */
[----:B------:R-:W-:Y:S02]  /*12e0*/  IMAD.U32 R10, RZ, RZ, UR6 ;  /* 0x00000006ff0a7e24 */ /* 0x000fe4000f8e00ff */
[----:B------:R-:W-:Y:S02]  /*12f0*/  IMAD.U32 R6, RZ, RZ, UR4 ;  /* 0x00000004ff067e24 */ /* 0x000fe4000f8e00ff */
[----:B------:R-:W-:-:S02]  /*1300*/  IMAD.U32 R7, RZ, RZ, UR5 ;  /* 0x00000005ff077e24 */ /* 0x000fc4000f8e00ff */
[----:B------:R-:W-:Y:S02]  /*1310*/  IMAD.U32 R11, RZ, RZ, UR7 ;  /* 0x00000007ff0b7e24 */ /* 0x000fe4000f8e00ff */
[----:B------:R-:W-:Y:S02]  /*1320*/  IMAD.MOV.U32 R8, RZ, RZ, 0x1e1 ;  /* 0x000001e1ff087424 */ /* 0x000fe400078e00ff */
[----:B------:R-:W-:Y:S02]  /*1330*/  IMAD.MOV.U32 R12, RZ, RZ, 0x1 ;  /* 0x00000001ff0c7424 */ /* 0x000fe400078e00ff */
[----:B0-----:R-:W-:-:S07]  /*1340*/  IMAD.MOV.U32 R13, RZ, RZ, RZ ;  /* 0x000000ffff0d7224 */ /* 0x001fce00078e00ff */
[----:B------:R-:W-:-:S07]  /*1350*/  LEPC R20, `(.L_x_14) ;  /* 0x000000001014794e */ /* 0x000fce0000000000 */
[----:B-1---5:R-:W-:Y:S05]  /*1360*/  CALL.ABS.NOINC R14 ;  /* 0x000000000e007343 */ /* 0x022fea0003c00000 */
.L_x_14:
[----:B------:R-:W-:-:S13]  /*1370*/  ISETP.NE.AND P0, PT, R138, 0x3, PT ;  /* 0x000000038a00780c */ /* 0x000fda0003f05270 */
[----:B------:R-:W-:Y:S05]  /*1380*/  @!P0 BRA `(.L_x_15) ;  /* 0x0000000000048947 */ /* 0x000fea0003800000 */
[----:B------:R-:W-:Y:S01]  /*1390*/  BPT.TRAP 0x1 ;  /* 0x000000040000795c */ /* 0x000fe20000300000 */
.L_x_15:
[----:B------:R-:W-:Y:S02]  /*13a0*/  IMAD.U32 R3, RZ, RZ, UR39 ;  /* 0x00000027ff037e24 */ /* 0x000fe4000f8e00ff */
[----:B------:R-:W-:-:S03]  /*13b0*/  IMAD.U32 R0, RZ, RZ, UR38 ;  /* 0x00000026ff007e24 */ /* 0x000fc6000f8e00ff */
[----:B------:R-:W-:Y:S02]  /*13c0*/  LEA R3, R3, UR41, 0x3 ;  /* 0x0000002903037c11 */ /* 0x000fe4000f8e18ff */
[----:B------:R-:W-:-:S04]  /*13d0*/  SHF.L.U32 R0, R0, 0x1f, RZ ;  /* 0x0000001f00007819 */ /* 0x000fc800000006ff */
[----:B------:R2:W3:Y:S01]  /*13e0*/  SYNCS.PHASECHK.TRANS64.TRYWAIT P1, [R3+URZ], R0 ;  /* 0x00000000030075a7 */ /* 0x0004e2000802017f */
[----:B------:R-:W-:Y:S05]  /*13f0*/  @!P0 BRA `(.L_x_16) ;  /* 0x0000000000048947 */ /* 0x000fea0003800000 */
[----:B------:R-:W-:Y:S01]  /*1400*/  BPT.TRAP 0x1 ;  /* 0x000000040000795c */ /* 0x000fe20000300000 */
.L_x_16:
[----:B---3--:R-:W-:Y:S05]  /*1410*/  @P1 BRA `(.L_x_17) ;  /* 0x0000000000081947 */ /* 0x008fea0003800000 */
[----:B------:R-:W3:Y:S02]  /*1420*/  SYNCS.PHASECHK.TRANS64.TRYWAIT P1, [R3+URZ], R0 ;  /* 0x00000000030075a7 */ /* 0x000ee4000802017f */
[----:B---3--:R-:W-:Y:S05]  /*1430*/  @!P1 BRA `(.L_x_18) ;  /* 0x0000009800e09947 */ /* 0x008fea0003800000 */
.L_x_17:
[----:B------:R-:W-:-:S04]  /*1440*/  UISETP.LT.AND UP0, UPT, UR40, 0x1, UPT ;  /* 0x000000012800788c */ /* 0x000fc8000bf01270 */
[----:B------:R-:W-:-:S06]  /*1450*/  USEL UR4, UR40, 0x1, UP0 ;  /* 0x0000000128047887 */ /* 0x000fcc0008000000 */
[----:B--23--:R-:W-:Y:S01]  /*1460*/  IMAD.U32 R0, RZ, RZ, UR4 ;  /* 0x00000004ff007e24 */ /* 0x00cfe2000f8e00ff */
[----:B------:R-:W-:Y:S05]  /*1470*/  WARPSYNC.ALL ;  /* 0x0000000000007948 */ /* 0x000fea0003800000 */
[----:B------:R-:W-:-:S04]  /*1480*/  IADD3 R0, -R0, UR40, RZ ;  /* 0x0000002800007c10 */ /* 0x000fc8000fffe1ff */
[----:B------:R-:W-:Y:S01]  /*1490*/  ISETP.GE.AND P1, PT, R0, 0x1, PT ;  /* 0x000000010000780c */ /* 0x000fe20003f26270 */
[----:B------:R-:W-:Y:S01]  /*14a0*/  UIADD3 UR4, UR41, 0x28200, URZ ;  /* 0x0002820029047890 */ /* 0x000fe2000fffe03f */
[----:B------:R-:W-:Y:S01]  /*14b0*/  WARPGROUP.ARRIVE ;  /* 0x00000000000079c5 */ /* 0x000fe20000000000 */
[----:B------:R-:W-:Y:S02]  /*14c0*/  ULOP3.LUT UR42, UR42, 0x10000, URZ, 0xfc, !UPT ;  /* 0x000100002a2a7892 */ /* 0x000fe4000f8efc3f */
[----:B------:R-:W-:Y:S01]  /*14d0*/  USHF.R.U32.HI UR4, URZ, 0x4, UR4 ;  /* 0x000000043f047899 */ /* 0x000fe20008011604 */
[----:B------:R-:W-:Y:S01]  /*14e0*/  UMOV UR5, 0xc0000010 ;  /* 0xc000001000057882 */ /* 0x000fe20000000000 */
[----:B------:R-:W-:Y:S02]  /*14f0*/  UMOV UR7, 0xc0000010 ;  /* 0xc000001000077882 */ /* 0x000fe40000000000 */
[----:B------:R-:W-:-:S04]  /*1500*/  ULOP3.LUT UR4, UR4, 0x3fff, URZ, 0xc0, !UPT ;  /* 0x00003fff04047892 */ /* 0x000fc8000f8ec03f */
[----:B------:R-:W-:Y:S02]  /*1510*/  ULOP3.LUT UR10, UR4, 0x10000, URZ, 0xfc, !UPT ;  /* 0x00010000040a7892 */ /* 0x000fe4000f8efc3f */
[----:B------:R-:W-:Y:S02]  /*1520*/  ULEA UR4, UR39, UR42, 0x9 ;  /* 0x0000002a27047291 */ /* 0x000fe4000f8e483f */
[----:B------:R-:W-:-:S09]  /*1530*/  UIMAD UR6, UR39, 0xc0, UR10 ;  /* 0x000000c0270678a4 */ /* 0x000fd2000f8e020a */
[----:B------:R-:W-:Y:S01]  /*1540*/  HGMMA.64x96x16.F32.BF16 R72, gdesc[UR4], RZ, !UPT, gsb0 ;  /* 0x01600000044879f0 */ /* 0x000fe2000c0018ff */
[----:B------:R-:W-:Y:S01]  /*1550*/  UIADD3 UR4, UR4, 0x100, URZ ;  /* 0x0000010004047890 */ /* 0x000fe2000fffe03f */
[----:B------:R-:W-:Y:S01]  /*1560*/  UMOV UR5, 0xc0000010 ;  /* 0xc000001000057882 */ /* 0x000fe20000000000 */
[----:B------:R-:W-:Y:S02]  /*1570*/  WARPGROUP.DEPBAR.LE gsb0, 0x0 ;  /* 0x00008000000079c5 */ /* 0x000fe40000010000 */
[----:B------:R-:W-:-:S06]  /*1580*/  WARPGROUP.ARRIVE ;  /* 0x00000000000079c5 */ /* 0x000fcc0000000000 */
[----:B------:R-:W-:Y:S03]  /*1590*/  HGMMA.64x96x16.F32.BF16 R24, gdesc[UR4], RZ, !UPT, gsb0 ;  /* 0x01600000041879f0 */ /* 0x000fe6000c0018ff */
[----:B------:R-:W-:Y:S02]  /*15a0*/  WARPGROUP.DEPBAR.LE gsb0, 0x0 ;  /* 0x00008000000079c5 */ /* 0x000fe40000010000 */
[----:B------:R-:W-:Y:S05]  /*15b0*/  @!P1 BRA `(.L_x_19) ;  /* 0x0000000000c89947 */ /* 0x000fea0003800000 */
[----:B------:R-:W-:Y:S01]  /*15c0*/  UIADD3 UR4, UR39, 0x1, URZ ;  /* 0x0000000127047890 */ /* 0x000fe2000fffe03f */
[----:B------:R-:W-:Y:S01]  /*15d0*/  IMAD.MOV.U32 R3, RZ, RZ, R0 ;  /* 0x000000ffff037224 */ /* 0x000fe200078e0000 */
[----:B------:R-:W-:Y:S02]  /*15e0*/  UMOV UR9, UR39 ;  /* 0x0000002700097c82 */ /* 0x000fe40008000000 */
[----:B------:R-:W-:-:S04]  /*15f0*/  UISETP.NE.AND UP0, UPT, UR4, 0x14, UPT ;  /* 0x000000140400788c */ /* 0x000fc8000bf05270 */
[----:B------:R-:W-:Y:S02]  /*1600*/  USEL UR5, URZ, 0x1, UP0 ;  /* 0x000000013f057887 */ /* 0x000fe40008000000 */
[----:B------:R-:W-:Y:S02]  /*1610*/  USEL UR8, UR4, URZ, UP0 ;  /* 0x0000003f04087287 */ /* 0x000fe40008000000 */
[----:B------:R-:W-:-:S06]  /*1620*/  ULOP3.LUT UR5, UR38, UR5, URZ, 0x3c, !UPT ;  /* 0x0000000526057292 */ /* 0x000fcc000f8e3c3f */
[----:B------:R-:W-:-:S07]  /*1630*/  MOV R6, UR5 ;  /* 0x0000000500067c02 */ /* 0x000fce0008000f00 */
.L_x_26:
[----:B------:R-:W-:Y:S05]  /*1640*/  @!P0 BRA `(.L_x_20) ;  /* 0x0000000000048947 */ /* 0x000fea0003800000 */
[----:B------:R-:W-:Y:S01]  /*1650*/  BPT.TRAP 0x1 ;  /* 0x000000040000795c */ /* 0x000fe20000300000 */
.L_x_20:
[----:B------:R-:W-:Y:S01]  /*1660*/  ULEA UR4, UR8, UR41, 0x3 ;  /* 0x0000002908047291 */ /* 0x000fe2000f8e183f */
[----:B01----:R-:W-:-:S08]  /*1670*/  SHF.L.U32 R4, R6, 0x1f, RZ ;  /* 0x0000001f06047819 */ /* 0x003fd000000006ff */
[----:B------:R0:W1:Y:S01]  /*1680*/  SYNCS.PHASECHK.TRANS64.TRYWAIT P1, [UR4], R4 ;  /* 0x00000004ff0075a7 */ /* 0x0000620008020144 */
[----:B------:R-:W-:Y:S05]  /*1690*/  @!P0 BRA `(.L_x_21) ;  /* 0x0000000000048947 */ /* 0x000fea0003800000 */
[----:B------:R-:W-:Y:S01]  /*16a0*/  BPT.TRAP 0x1 ;  /* 0x000000040000795c */ /* 0x000fe20000300000 */
.L_x_21:
[----:B-1----:R-:W-:Y:S05]  /*16b0*/  @P1 BRA `(.L_x_22) ;  /* 0x0000000000081947 */ /* 0x002fea0003800000 */
[----:B------:R-:W1:Y:S02]  /*16c0*/  SYNCS.PHASECHK.TRANS64.TRYWAIT P1, [UR4], R4 ;  /* 0x00000004ff0075a7 */ /* 0x000e640008020144 */
[----:B-1----:R-:W-:Y:S05]  /*16d0*/  @!P1 BRA `(.L_x_23) ;  /* 0x00000098004c9947 */ /* 0x002fea0003800000 */
.L_x_22:
[----:B------:R-:W-:Y:S01]  /*16e0*/  ULEA UR4, UR8, UR42, 0x9 ;  /* 0x0000002a08047291 */ /* 0x000fe2000f8e483f */
[----:B------:R-:W-:Y:S01]  /*16f0*/  WARPGROUP.ARRIVE ;  /* 0x00000000000079c5 */ /* 0x000fe20000000000 */
[----:B------:R-:W-:Y:S01]  /*1700*/  UIMAD UR6, UR8, 0xc0, UR10 ;  /* 0x000000c0080678a4 */ /* 0x000fe2000f8e020a */
[----:B------:R-:W-:Y:S01]  /*1710*/  UMOV UR5, 0xc0000010 ;  /* 0xc000001000057882 */ /* 0x000fe20000000000 */
[----:B------:R-:W-:-:S07]  /*1720*/  UMOV UR7, 0xc0000010 ;  /* 0xc000001000077882 */ /* 0x000fce0000000000 */
[----:B------:R-:W-:Y:S01]  /*1730*/  HGMMA.64x96x16.F32.BF16 R72, gdesc[UR4], R72, gsb0 ;  /* 0x01600000044879f0 */ /* 0x000fe20008001848 */
[----:B------:R-:W-:Y:S01]  /*1740*/  UIADD3 UR4, UR4, 0x100, URZ ;  /* 0x0000010004047890 */ /* 0x000fe2000fffe03f */
[----:B------:R-:W-:Y:S01]  /*1750*/  UMOV UR5, 0xc0000010 ;  /* 0xc000001000057882 */ /* 0x000fe20000000000 */
[----:B------:R-:W-:Y:S02]  /*1760*/  WARPGROUP.DEPBAR.LE gsb0, 0x0 ;  /* 0x00008000000079c5 */ /* 0x000fe40000010000 */
[----:B------:R-:W-:-:S06]  /*1770*/  WARPGROUP.ARRIVE ;  /* 0x00000000000079c5 */ /* 0x000fcc0000000000 */
[----:B------:R-:W-:Y:S03]  /*1780*/  HGMMA.64x96x16.F32.BF16 R24, gdesc[UR4], R24, gsb0 ;  /* 0x01600000041879f0 */ /* 0x000fe60008001818 */
[----:B------:R-:W-:Y:S02]  /*1790*/  WARPGROUP.DEPBAR.LE gsb0, 0x0 ;  /* 0x00008000000079c5 */ /* 0x000fe40000010000 */
[----:B------:R-:W-:Y:S05]  /*17a0*/  @!P0 BRA `(.L_x_24) ;  /* 0x0000000000048947 */ /* 0x000fea0003800000 */
[----:B------:R-:W-:Y:S01]  /*17b0*/  BPT.TRAP 0x1 ;  /* 0x000000040000795c */ /* 0x000fe20000300000 */
.L_x_24:
[----:B------:R-:W-:Y:S01]  /*17c0*/  ULEA UR4, UR9, UR41, 0x3 ;  /* 0x0000002909047291 */ /* 0x000fe2000f8e183f */
[----:B------:R-:W-:-:S03]  /*17d0*/  ISETP.GT.U32.AND P1, PT, R19, 0x1, PT ;  /* 0x000000011300780c */ /* 0x000fc60003f24070 */
[----:B------:R-:W-:-:S04]  /*17e0*/  UIADD3 UR4, UR4, 0xa0, URZ ;  /* 0x000000a004047890 */ /* 0x000fc8000fffe03f */
[----:B------:R-:W-:-:S09]  /*17f0*/  UPRMT UR4, URZ, 0x654, UR4 ;  /* 0x000006543f047896 */ /* 0x000fd20008000004 */
[----:B------:R-:W-:Y:S01]  /*1800*/  SYNCS.ARRIVE.TRANS64.RED.A1T0 RZ, [UR4], RZ ;  /* 0x000000ffffff79a7 */ /* 0x000fe20008100404 */
[----:B------:R-:W-:Y:S05]  /*1810*/  @P1 BRA `(.L_x_25) ;  /* 0x0000000000041947 */ /* 0x000fea0003800000 */
[----:B------:R-:W-:Y:S01]  /*1820*/  BPT.TRAP 0x1 ;  /* 0x000000040000795c */ /* 0x000fe20000300000 */
.L_x_25:
[----:B------:R-:W-:Y:S01]  /*1830*/  UIADD3 UR8, UR8, 0x1, URZ ;  /* 0x0000000108087890 */ /* 0x000fe2000fffe03f */
[C---:B------:R-:W-:Y:S01]  /*1840*/  ISETP.GT.AND P1, PT, R3.reuse, 0x1, PT ;  /* 0x000000010300780c */ /* 0x040fe20003f24270 */
[----:B------:R-:W-:Y:S01]  /*1850*/  UIADD3 UR9, UR9, 0x1, URZ ;  /* 0x0000000109097890 */ /* 0x000fe2000fffe03f */
[----:B------:R-:W-:Y:S01]  /*1860*/  VIADD R3, R3, 0xffffffff ;  /* 0xffffffff03037836 */ /* 0x000fe20000000000 */
[----:B------:R-:W-:Y:S02]  /*1870*/  UISETP.NE.AND UP0, UPT, UR8, 0x14, UPT ;  /* 0x000000140800788c */ /* 0x000fe4000bf05270 */
[----:B------:R-:W-:Y:S02]  /*1880*/  UISETP.NE.AND UP1, UPT, UR9, 0x14, UPT ;  /* 0x000000140900788c */ /* 0x000fe4000bf25270 */
[----:B------:R-:W-:Y:S02]  /*1890*/  USEL UR4, URZ, 0x1, UP0 ;  /* 0x000000013f047887 */ /* 0x000fe40008000000 */
[----:B------:R-:W-:-:S02]  /*18a0*/  USEL UR8, UR8, URZ, UP0 ;  /* 0x0000003f08087287 */ /* 0x000fc40008000000 */
[----:B------:R-:W-:Y:S02]  /*18b0*/  USEL UR9, UR9, URZ, UP1 ;  /* 0x0000003f09097287 */ /* 0x000fe40008800000 */
[----:B------:R-:W-:Y:S01]  /*18c0*/  LOP3.LUT R6, R6, UR4, RZ, 0x3c, !PT ;  /* 0x0000000406067c12 */ /* 0x000fe2000f8e3cff */
[----:B------:R-:W-:Y:S09]  /*18d0*/  @P1 BRA `(.L_x_26) ;  /* 0xfffffffc00581947 */ /* 0x000ff2000383ffff */
.L_x_19:
[----:B------:R-:W2:Y:S02]  /*18e0*/  LDC R3, c[0x0][0x28c] ;  /* 0x0000a300ff037b82 */ /* 0x000ea40000000800 */
[----:B--2---:R-:W-:-:S13]  /*18f0*/  ISETP.GE.AND P1, PT, R3, 0x1, PT ;  /* 0x000000010300780c */ /* 0x004fda0003f26270 */
[----:B------:R-:W-:Y:S05]  /*1900*/  @!P1 BRA `(.L_x_27) ;  /* 0x0000000000349947 */ /* 0x000fea0003800000 */
[----:B------:R-:W-:Y:S05]  /*1910*/  @!P0 BRA `(.L_x_28) ;  /* 0x0000000000048947 */ /* 0x000fea0003800000 */
[----:B------:R-:W-:Y:S01]  /*1920*/  BPT.TRAP 0x1 ;  /* 0x000000040000795c */ /* 0x000fe20000300000 */
.L_x_28:
[----:B------:R-:W-:Y:S01]  /*1930*/  VIADD R0, R0, UR39 ;  /* 0x0000002700007c36 */ /* 0x000fe20008000000 */
[----:B------:R-:W-:-:S03]  /*1940*/  ISETP.GT.U32.AND P0, PT, R19, 0x1, PT ;  /* 0x000000011300780c */ /* 0x000fc60003f04070 */
[----:B01----:R-:W-:-:S05]  /*1950*/  IMAD.WIDE.U32 R4, R0, -0x33333333, RZ ;  /* 0xcccccccd00047825 */ /* 0x003fca00078e00ff */
[----:B------:R-:W-:-:S05]  /*1960*/  SHF.R.U32.HI R5, RZ, 0x4, R5 ;  /* 0x00000004ff057819 */ /* 0x000fca0000011605 */
[----:B------:R-:W-:-:S05]  /*1970*/  IMAD R0, R5, -0x14, R0 ;  /* 0xffffffec05007824 */ /* 0x000fca00078e0200 */
[----:B------:R-:W-:-:S05]  /*1980*/  LEA R0, R0, UR41, 0x3 ;  /* 0x0000002900007c11 */ /* 0x000fca000f8e18ff */
[----:B------:R-:W-:-:S05]  /*1990*/  VIADD R0, R0, 0xa0 ;  /* 0x000000a000007836 */ /* 0x000fca0000000000 */
[----:B------:R-:W-:-:S04]  /*19a0*/  PRMT R0, RZ, 0x654, R0 ;  /* 0x00000654ff007816 */ /* 0x000fc80000000000 */
[----:B------:R2:W-:Y:S01]  /*19b0*/  SYNCS.ARRIVE.TRANS64.RED.A1T0 RZ, [R0+URZ], RZ ;  /* 0x000000ff00ff79a7 */ /* 0x0005e2000810043f */
[----:B------:R-:W-:Y:S05]  /*19c0*/  @P0 BRA `(.L_x_27) ;  /* 0x0000000000040947 */ /* 0x000fea0003800000 */
[----:B------:R-:W-:Y:S01]  /*19d0*/  BPT.TRAP 0x1 ;  /* 0x000000040000795c */ /* 0x000fe20000300000 */
.L_x_27:
[----:B------:R-:W3:Y:S01]  /*19e0*/  LDC R6, c[0x0][0x288] ;  /* 0x0000a200ff067b82 */ /* 0x000ee20000000800 */
[----:B------:R-:W-:Y:S01]  /*19f0*/  SHF.R.U32.HI R3, RZ, 0x2, R18 ;  /* 0x00000002ff037819 */ /* 0x000fe20000011612 */
[----:B------:R-:W-:Y:S01]  /*1a00*/  IMAD R11, R122, 0x60, RZ ;  /* 0x000000607a0b7824 */ /* 0x000fe200078e02ff */
[----:B01----:R-:W-:Y:S01]  /*1a10*/  LOP3.LUT R4, R18, 0x60, RZ, 0xc0, !PT ;  /* 0x0000006012047812 */ /* 0x003fe200078ec0ff */
[----:B------:R-:W-:Y:S01]  /*1a20*/  UIADD3 UR39, UR40, UR39, URZ ;  /* 0x0000002728277290 */ /* 0x000fe2000fffe03f */
[----:B--2---:R-:W-:Y:S01]  /*1a30*/  LOP3.LUT R0, R22, 0x1, RZ, 0xc0, !PT ;  /* 0x0000000116007812 */ /* 0x004fe200078ec0ff */
[----:B------:R-:W-:Y:S01]  /*1a40*/  ULDC UR7, c[0x0][0x284] ;  /* 0x0000a10000077ab9 */ /* 0x000fe20000000800 */
[----:B------:R-:W-:Y:S01]  /*1a50*/  LOP3.LUT R3, R3, 0x7, RZ, 0xc0, !PT ;  /* 0x0000000703037812 */ /* 0x000fe200078ec0ff */
[----:B------:R-:W-:Y:S01]  /*1a60*/  UISETP.GT.U32.AND UP0, UPT, UR39, 0x13, UPT ;  /* 0x000000132700788c */ /* 0x000fe2000bf04070 */
[----:B------:R-:W-:Y:S01]  /*1a70*/  SHF.R.U32.HI R8, RZ, 0x1, R4 ;  /* 0x00000001ff087819 */ /* 0x000fe20000011604 */
[----:B------:R-:W-:Y:S01]  /*1a80*/  IMAD.SHL.U32 R10, R0, 0x40, RZ ;  /* 0x00000040000a7824 */ /* 0x000fe200078e00ff */
[----:B------:R-:W-:Y:S01]  /*1a90*/  LOP3.LUT R4, R18, 0x3, RZ, 0xc0, !PT ;  /* 0x0000000312047812 */ /* 0x000fe200078ec0ff */
[----:B------:R-:W-:Y:S01]  /*1aa0*/  UISETP.LT.U32.AND UP0, UPT, UR40, 0x14, UP0 ;  /* 0x000000142800788c */ /* 0x000fe20008701070 */
[--C-:B------:R-:W-:Y:S01]  /*1ab0*/  IADD3 R5, RZ, -R8, -R3.reuse ;  /* 0x80000008ff057210 */ /* 0x100fe20007ffe803 */
[----:B------:R-:W-:Y:S01]  /*1ac0*/  UISETP.GE.U32.AND UP1, UPT, UR40, 0x14, UPT ;  /* 0x000000142800788c */ /* 0x000fe2000bf26070 */
[----:B------:R-:W-:Y:S01]  /*1ad0*/  LOP3.LUT R123, R10, 0x40, R3, 0xe2, !PT ;  /* 0x000000400a7b7812 */ /* 0x000fe200078ee203 */
[----:B------:R-:W-:Y:S01]  /*1ae0*/  IMAD.SHL.U32 R3, R124, 0x100, RZ ;  /* 0x000001007c037824 */ /* 0x000fe200078e00ff */
[----:B------:R-:W-:Y:S01]  /*1af0*/  SHF.R.S32.HI R15, RZ, 0x1f, R23 ;  /* 0x0000001fff0f7819 */ /* 0x000fe20000011417 */
[----:B------:R-:W-:Y:S01]  /*1b00*/  IMAD R122, R0, -0x40, R5 ;  /* 0xffffffc0007a7824 */ /* 0x000fe200078e0205 */
[----:B------:R-:W-:Y:S01]  /*1b10*/  ULDC.64 UR8, c[0x0][0x5d0] ;  /* 0x0001740000087ab9 */ /* 0x000fe20000000a00 */
[----:B------:R-:W-:Y:S01]  /*1b20*/  UIMAD.WIDE.U32 UR4, UR39, -0x33333333, URZ ;  /* 0xcccccccd270478a5 */ /* 0x000fe2000f8e003f */
[----:B------:R-:W-:Y:S01]  /*1b30*/  IMAD.WIDE R124, R124, 0x100, RZ ;  /* 0x000001007c7c7825 */ /* 0x000fe200078e02ff */
[----:B------:R-:W-:Y:S01]  /*1b40*/  USEL UR6, URZ, 0x1, !UP0 ;  /* 0x000000013f067887 */ /* 0x000fe2000c000000 */
[----:B------:R-:W-:Y:S01]  /*1b50*/  IADD3 R122, -R3, UR7, R122 ;  /* 0x00000007037a7c10 */ /* 0x000fe2000fffe17a */
[----:B------:R-:W-:Y:S01]  /*1b60*/  USHF.R.U32.HI UR4, URZ, 0x4, UR5 ;  /* 0x000000043f047899 */ /* 0x000fe20008011605 */
[----:B---3--:R-:W-:Y:S01]  /*1b70*/  IMAD R0, R4, -0x2, R6 ;  /* 0xfffffffe04007824 */ /* 0x008fe200078e0206 */
[----:B------:R-:W-:Y:S01]  /*1b80*/  ISETP.GE.AND P0, PT, R11, R6, PT ;  /* 0x000000060b00720c */ /* 0x000fe20003f06270 */
[----:B------:R-:W-:Y:S01]  /*1b90*/  IMAD.SHL.U32 R6, R18, 0x2, RZ ;  /* 0x0000000212067824 */ /* 0x000fe200078e00ff */
[----:B------:R-:W-:Y:S01]  /*1ba0*/  ULOP3.LUT UR38, UR38, UR6, URZ, 0x3c, !UPT ;  /* 0x0000000626267292 */ /* 0x000fe2000f8e3c3f */
[----:B------:R-:W-:Y:S01]  /*1bb0*/  IMAD R4, R15, UR8, RZ ;  /* 0x000000080f047c24 */ /* 0x000fe2000f8e02ff */
[----:B------:R-:W-:Y:S01]  /*1bc0*/  ISETP.GE.OR P0, PT, R3, UR7, P0 ;  /* 0x0000000703007c0c */ /* 0x000fe20008706670 */
[----:B------:R-:W-:Y:S01]  /*1bd0*/  UIMAD UR39, UR4, -0x14, UR39 ;  /* 0xffffffec042778a4 */ /* 0x000fe2000f8e0227 */
[----:B------:R-:W-:Y:S01]  /*1be0*/  LOP3.LUT R6, R11, 0x6, R6, 0xf8, !PT ;  /* 0x000000060b067812 */ /* 0x000fe200078ef806 */
[----:B------:R-:W-:Y:S01]  /*1bf0*/  IMAD R9, R23, UR9, R4 ;  /* 0x0000000917097c24 */ /* 0x000fe2000f8e0204 */
[----:B------:R-:W-:Y:S01]  /*1c00*/  @UP1 ULOP3.LUT UR38, UR38, 0x1, UR4, 0x78, !UPT ;  /* 0x0000000126261892 */ /* 0x000fe2000f8e7804 */
[----:B------:R-:W-:Y:S01]  /*1c10*/  LOP3.LUT R123, R124, R123, R8, 0xfe, !PT ;  /* 0x0000007b7c7b7212 */ /* 0x000fe200078efe08 */
[----:B------:R-:W-:Y:S01]  /*1c20*/  IMAD.IADD R3, R0, 0x1, -R11 ;  /* 0x0000000100037824 */ /* 0x000fe200078e0a0b */
[----:B------:R-:W-:Y:S01]  /*1c30*/  SHF.R.S32.HI R7, RZ, 0x1f, R6 ;  /* 0x0000001fff077819 */ /* 0x000fe20000011406 */
[----:B------:R-:W-:-:S02]  /*1c40*/  IMAD.MOV.U32 R0, RZ, RZ, -0x1 ;  /* 0xffffffffff007424 */ /* 0x000fc400078e00ff */
[----:B------:R-:W-:-:S04]  /*1c50*/  IMAD.WIDE.U32 R4, R23, UR8, R6 ;  /* 0x0000000817047c25 */ /* 0x000fc8000f8e0006 */
[----:B------:R-:W-:Y:S02]  /*1c60*/  IMAD.IADD R9, R5, 0x1, R9 ;  /* 0x0000000105097824 */ /* 0x000fe400078e0209 */
[----:B------:R-:W-:Y:S01]  /*1c70*/  IMAD.MOV.U32 R8, RZ, RZ, R4 ;  /* 0x000000ffff087224 */ /* 0x000fe200078e0004 */
[----:B------:R-:W-:Y:S06]  /*1c80*/  @P0 BRA `(.L_x_29) ;  /* 0x0000006c00540947 */ /* 0x000fec0003800000 */
[----:B------:R-:W0:Y:S01]  /*1c90*/  LDC.64 R4, c[0x0][0x5c8] ;  /* 0x00017200ff047b82 */ /* 0x000e220000000a00 */
[----:B-----5:R-:W-:Y:S01]  /*1ca0*/  FSETP.NEU.AND P2, PT, R121, RZ, PT ;  /* 0x000000ff7900720b */ /* 0x020fe20003f4d000 */
[----:B------:R-:W-:Y:S01]  /*1cb0*/  BSSY B0, `(.L_x_29) ;  /* 0x00006d2000007945 */ /* 0x000fe20003800000 */
[----:B------:R-:W-:-:S04]  /*1cc0*/  ISETP.GT.AND P0, PT, R122, RZ, PT ;  /* 0x000000ff7a00720c */ /* 0x000fc80003f04270 */
[----:B------:R-:W-:Y:S01]  /*1cd0*/  ISETP.GT.AND P1, PT, R3, RZ, P0 ;  /* 0x000000ff0300720c */ /* 0x000fe20000724270 */
[-C--:B0-----:R-:W-:Y:S02]  /*1ce0*/  IMAD R10, R125, R4.reuse, RZ ;  /* 0x000000047d0a7224 */ /* 0x081fe400078e02ff */
[----:B------:R-:W-:-:S04]  /*1cf0*/  IMAD.WIDE.U32 R130, R123, R4, R8 ;  /* 0x000000047b827225 */ /* 0x000fc800078e0008 */
[----:B------:R-:W-:-:S04]  /*1d00*/  IMAD R9, R123, R5, R10 ;  /* 0x000000057b097224 */ /* 0x000fc800078e020a */
[----:B------:R-:W-:Y:S01]  /*1d10*/  IMAD.IADD R137, R131, 0x1, R9 ;  /* 0x0000000183897824 */ /* 0x000fe200078e0209 */
[----:B------:R-:W-:Y:S06]  /*1d20*/  @!P2 BRA `(.L_x_30) ;  /* 0x000000500044a947 */ /* 0x000fec0003800000 */
[----:B------:R-:W0:Y:S01]  /*1d30*/  LDC.64 R10, c[0x0][0x5b8] ;  /* 0x00016e00ff0a7b82 */ /* 0x000e220000000a00 */
[----:B------:R-:W-:-:S07]  /*1d40*/  ULDC.64 UR4, c[0x0][0x5c0] ;  /* 0x0001700000047ab9 */ /* 0x000fce0000000a00 */
[----:B------:R-:W1:Y:S08]  /*1d50*/  LDC.64 R12, c[0x0][0x5b0] ;  /* 0x00016c00ff0c7b82 */ /* 0x000e700000000a00 */
[----:B------:R-:W2:Y:S01]  /*1d60*/  LDC.64 R8, c[0x0][0x5a8] ;  /* 0x00016a00ff087b82 */ /* 0x000ea20000000a00 */
[----:B0-----:R-:W-:-:S04]  /*1d70*/  IMAD R14, R15, R10, RZ ;  /* 0x0000000a0f0e7224 */ /* 0x001fc800078e02ff */
[C---:B------:R-:W-:Y:S02]  /*1d80*/  IMAD R11, R23.reuse, R11, R14 ;  /* 0x0000000b170b7224 */ /* 0x040fe400078e020e */
[----:B------:R-:W-:-:S04]  /*1d90*/  IMAD.WIDE.U32 R14, R23, R10, R6 ;  /* 0x0000000a170e7225 */ /* 0x000fc800078e0006 */
[----:B-1----:R-:W-:Y:S02]  /*1da0*/  IMAD R20, R125, R12, RZ ;  /* 0x0000000c7d147224 */ /* 0x002fe400078e02ff */
[----:B------:R-:W-:Y:S02]  /*1db0*/  IMAD.IADD R21, R15, 0x1, R11 ;  /* 0x000000010f157824 */ /* 0x000fe400078e020b */
[----:B------:R-:W-:Y:S02]  /*1dc0*/  IMAD R135, R123, R13, R20 ;  /* 0x0000000d7b877224 */ /* 0x000fe400078e0214 */
[----:B------:R-:W-:-:S04]  /*1dd0*/  IMAD.MOV.U32 R20, RZ, RZ, R14 ;  /* 0x000000ffff147224 */ /* 0x000fc800078e000e */
[----:B------:R-:W-:-:S04]  /*1de0*/  IMAD.WIDE.U32 R126, R123, R12, R20 ;  /* 0x0000000c7b7e7225 */ /* 0x000fc800078e0014 */
[----:B------:R-:W-:Y:S01]  /*1df0*/  IMAD.IADD R127, R127, 0x1, R135 ;  /* 0x000000017f7f7824 */ /* 0x000fe200078e0287 */
[----:B--2---:R-:W-:-:S04]  /*1e00*/  LEA R128, P2, R126, R8, 0x1 ;  /* 0x000000087e807211 */ /* 0x004fc800078408ff */
[----:B------:R-:W-:-:S05]  /*1e10*/  LEA.HI.X R129, R126, R9, R127, 0x1, P2 ;  /* 0x000000097e817211 */ /* 0x000fca00010f0c7f */
[----:B------:R0:W2:Y:S01]  /*1e20*/  @P1 LDG.E.LTC128B.U16 R131, desc[UR36][R128.64] ;  /* 0x0000002480831981 */ /* 0x0000a2000c1e1520 */
[----:B------:R-:W-:Y:S01]  /*1e30*/  IMAD.WIDE.U32 R126, R123, R12, R6 ;  /* 0x0000000c7b7e7225 */ /* 0x000fe200078e0006 */
[----:B------:R-:W-:Y:S03]  /*1e40*/  BSSY B1, `(.L_x_31) ;  /* 0x0000014000017945 */ /* 0x000fe60003800000 */
[----:B------:R-:W-:Y:S02]  /*1e50*/  IMAD.IADD R127, R135, 0x1, R127 ;  /* 0x00000001877f7824 */ /* 0x000fe400078e027f */
[----:B------:R-:W-:-:S03]  /*1e60*/  IMAD.WIDE.U32 R126, R23, R10, R126 ;  /* 0x0000000a177e7225 */ /* 0x000fc600078e007e */
[----:B0-----:R-:W-:Y:S02]  /*1e70*/  LEA R128, P3, R126, R8, 0x1 ;  /* 0x000000087e807211 */ /* 0x001fe400078608ff */
[----:B--2---:R-:W-:-:S05]  /*1e80*/  SHF.L.U32 R132, R131, 0x10, RZ ;  /* 0x0000001083847819 */ /* 0x004fca00000006ff */
[----:B------:R-:W-:Y:S01]  /*1e90*/  FMUL R133, R132, R121 ;  /* 0x0000007984857220 */ /* 0x000fe20000400000 */
[----:B------:R-:W-:-:S03]  /*1ea0*/  LEA R132, P2, R130, UR4, 0x1 ;  /* 0x0000000482847c11 */ /* 0x000fc6000f8408ff */
[----:B------:R-:W-:Y:S01]  /*1eb0*/  FFMA R133, R72, R120, R133 ;  /* 0x0000007848857223 */ /* 0x000fe20000000085 */
[----:B------:R-:W-:-:S04]  /*1ec0*/  IMAD.IADD R72, R11, 0x1, R127 ;  /* 0x000000010b487824 */ /* 0x000fc800078e027f */
[----:B------:R-:W-:Y:S02]  /*1ed0*/  F2FP.BF16.F32.PACK_AB R129, RZ, R133 ;  /* 0x00000085ff81723e */ /* 0x000fe400000010ff */
[----:B------:R-:W-:Y:S02]  /*1ee0*/  LEA.HI.X R133, R130, UR5, R137, 0x1, P2 ;  /* 0x0000000582857c11 */ /* 0x000fe400090f0c89 */
[----:B------:R-:W-:Y:S02]  /*1ef0*/  ISETP.GT.AND P2, PT, R3, 0x1, P0 ;  /* 0x000000010300780c */ /* 0x000fe40000744270 */
[----:B------:R-:W-:Y:S02]  /*1f00*/  PRMT R127, R129, 0x7610, R127 ;  /* 0x00007610817f7816 */ /* 0x000fe4000000007f */
[--C-:B------:R-:W-:Y:S01]  /*1f10*/  LEA.HI.X R129, R126, R9, R72.reuse, 0x1, P3 ;  /* 0x000000097e817211 */ /* 0x100fe200018f0c48 */
[C---:B------:R-:W-:Y:S01]  /*1f20*/  IMAD.SHL.U32 R126, R12.reuse, 0x8, RZ ;  /* 0x000000080c7e7824 */ /* 0x040fe200078e00ff */
[----:B------:R-:W-:Y:S01]  /*1f30*/  PRMT R72, R131, 0x7610, R72 ;  /* 0x0000761083487816 */ /* 0x000fe20000000048 */
[----:B------:R0:W-:Y:S02]  /*1f40*/  @P1 STG.E.U16 desc[UR36][R132.64], R127 ;  /* 0x0000007f84001986 */ /* 0x0001e4000c101524 */
[----:B0-----:R-:W-:-:S04]  /*1f50*/  SHF.L.U64.HI R127, R12, 0x3, R13 ;  /* 0x000000030c7f7819 */ /* 0x001fc8000001020d */
[----:B------:R-:W-:Y:S05]  /*1f60*/  @!P2 BRA `(.L_x_32) ;  /* 0x000000000004a947 */ /* 0x000fea0003800000 */
[----:B------:R0:W5:Y:S02]  /*1f70*/  LDG.E.LTC128B.U16 R72, desc[UR36][R128.64+0x2] ;  /* 0x0000022480487981 */ /* 0x000164000c1e1520 */
.L_x_32:
[----:B------:R-:W-:Y:S05]  /*1f80*/  BSYNC B1 ;  /* 0x0000000000017941 */ /* 0x000fea0003800000 */
.L_x_31:
[----:B-----5:R-:W-:Y:S01]  /*1f90*/  IMAD.U32 R130, R72, 0x10000, RZ ;  /* 0x0001000048827824 */ /* 0x020fe200078e00ff */
[----:B------:R-:W-:Y:S01]  /*1fa0*/  ISETP.GT.AND P1, PT, R122, 0x8, PT ;  /* 0x000000087a00780c */ /* 0x000fe20003f24270 */
[----:B------:R-:W-:Y:S01]  /*1fb0*/  IMAD.WIDE.U32 R136, R123, R12, R126 ;  /* 0x0000000c7b887225 */ /* 0x000fe200078e007e */
[----:B------:R-:W-:-:S03]  /*1fc0*/  PRMT R139, R72, 0x7610, R139 ;  /* 0x00007610488b7816 */ /* 0x000fc6000000008b */
[----:B------:R-:W-:Y:S01]  /*1fd0*/  FMUL R130, R130, R121 ;  /* 0x0000007982827220 */ /* 0x000fe20000400000 */
[----:B------:R-:W-:Y:S01]  /*1fe0*/  ISETP.GT.AND P3, PT, R3, RZ, P1 ;  /* 0x000000ff0300720c */ /* 0x000fe20000f64270 */
[----:B------:R-:W-:Y:S01]  /*1ff0*/  IMAD.IADD R135, R135, 0x1, R137 ;  /* 0x0000000187877824 */ /* 0x000fe200078e0289 */
[----:B------:R-:W-:Y:S01]  /*2000*/  IADD3 R131, P4, R14, R136, RZ ;  /* 0x000000880e837210 */ /* 0x000fe20007f9e0ff */
[----:B------:R-:W-:-:S04]  /*2010*/  FFMA R73, R73, R120, R130 ;  /* 0x0000007849497223 */ /* 0x000fc80000000082 */
[----:B------:R-:W-:Y:S01]  /*2020*/  IMAD.X R134, R135, 0x1, R21, P4 ;  /* 0x0000000187867824 */ /* 0x000fe200020e0615 */
[----:B------:R-:W-:Y:S02]  /*2030*/  F2FP.BF16.F32.PACK_AB R73, RZ, R73 ;  /* 0x00000049ff49723e */ /* 0x000fe400000010ff */
[----:B------:R-:W-:Y:S02]  /*2040*/  LEA R130, P4, R131, R8, 0x1 ;  /* 0x0000000883827211 */ /* 0x000fe400078808ff */
[----:B------:R-:W-:Y:S02]  /*2050*/  PRMT R137, R73, 0x7610, R137 ;  /* 0x0000761049897816 */ /* 0x000fe40000000089 */
[----:B------:R-:W-:-:S03]  /*2060*/  LEA.HI.X R131, R131, R9, R134, 0x1, P4 ;  /* 0x0000000983837211 */ /* 0x000fc600020f0c86 */
[----:B------:R1:W-:Y:S04]  /*2070*/  @P2 STG.E.U16 desc[UR36][R132.64+0x2], R137 ;  /* 0x0000028984002986 */ /* 0x0003e8000c101524 */
[----:B------:R2:W3:Y:S01]  /*2080*/  @P3 LDG.E.LTC128B.U16 R139, desc[UR36][R130.64] ;  /* 0x00000024828b3981 */ /* 0x0004e2000c1e1520 */
[----:B------:R-:W-:Y:S01]  /*2090*/  IMAD.SHL.U32 R72, R4, 0x10, RZ ;  /* 0x0000001004487824 */ /* 0x000fe200078e00ff */
[----:B------:R-:W-:Y:S01]  /*20a0*/  IADD3 R136, P2, R6, R136, RZ ;  /* 0x0000008806887210 */ /* 0x000fe20007f5e0ff */
[----:B------:R-:W-:Y:S04]  /*20b0*/  BSSY B1, `(.L_x_33) ;  /* 0x0000011000017945 */ /* 0x000fe80003800000 */
[----:B-1----:R-:W-:Y:S01]  /*20c0*/  IMAD.X R137, R7, 0x1, R135, P2 ;  /* 0x0000000107897824 */ /* 0x002fe200010e0687 */
[----:B------:R-:W-:Y:S01]  /*20d0*/  ISETP.GT.AND P2, PT, R3, 0x1, P1 ;  /* 0x000000010300780c */ /* 0x000fe20000f44270 */
[----:B------:R-:W-:-:S04]  /*20e0*/  IMAD.WIDE.U32 R136, R23, R10, R136 ;  /* 0x0000000a17887225 */ /* 0x000fc800078e0088 */
[----:B------:R-:W-:Y:S01]  /*20f0*/  IMAD.IADD R137, R11, 0x1, R137 ;  /* 0x000000010b897824 */ /* 0x000fe200078e0289 */
[----:B--2---:R-:W-:-:S04]  /*2100*/  LEA R130, P5, R136, R8, 0x1 ;  /* 0x0000000888827211 */ /* 0x004fc800078a08ff */
[----:B------:R-:W-:Y:S01]  /*2110*/  LEA.HI.X R131, R136, R9, R137, 0x1, P5 ;  /* 0x0000000988837211 */ /* 0x000fe200028f0c89 */
[----:B---3--:R-:W-:-:S04]  /*2120*/  IMAD.U32 R134, R139, 0x10000, RZ ;  /* 0x000100008b867824 */ /* 0x008fc800078e00ff */
[----:B------:R-:W-:Y:S01]  /*2130*/  FMUL R73, R134, R121 ;  /* 0x0000007986497220 */ /* 0x000fe20000400000 */
[----:B------:R-:W-:-:S03]  /*2140*/  IADD3 R134, P4, R72, R132, RZ ;  /* 0x0000008448867210 */ /* 0x000fc60007f9e0ff */
[----:B------:R-:W-:Y:S01]  /*2150*/  FFMA R74, R74, R120, R73 ;  /* 0x000000784a4a7223 */ /* 0x000fe20000000049 */
[----:B------:R-:W-:-:S04]  /*2160*/  SHF.L.U64.HI R73, R4, 0x4, R5 ;  /* 0x0000000404497819 */ /* 0x000fc80000010205 */
[----:B------:R-:W-:Y:S01]  /*2170*/  F2FP.BF16.F32.PACK_AB R74, RZ, R74 ;  /* 0x0000004aff4a723e */ /* 0x000fe200000010ff */
[----:B------:R-:W-:-:S05]  /*2180*/  IMAD.X R135, R73, 0x1, R133, P4 ;  /* 0x0000000149877824 */ /* 0x000fca00020e0685 */
[----:B------:R1:W-:Y:S01]  /*2190*/  @P3 STG.E.U16 desc[UR36][R134.64], R74 ;  /* 0x0000004a86003986 */ /* 0x0003e2000c101524 */
[----:B------:R-:W-:Y:S05]  /*21a0*/  @!P2 BRA `(.L_x_34) ;  /* 0x000000000004a947 */ /* 0x000fea0003800000 */
[----:B------:R2:W5:Y:S02]  /*21b0*/  LDG.E.LTC128B.U16 R139, desc[UR36][R130.64+0x2] ;  /* 0x00000224828b7981 */ /* 0x000564000c1e1520 */
.L_x_34:
[----:B------:R-:W-:Y:S05]  /*21c0*/  BSYNC B1 ;  /* 0x0000000000017941 */ /* 0x000fea0003800000 */
.L_x_33:
[----:B-1---5:R-:W-:Y:S01]  /*21d0*/  IMAD.U32 R74, R139, 0x10000, RZ ;  /* 0x000100008b4a7824 */ /* 0x022fe200078e00ff */
[----:B------:R-:W-:Y:S01]  /*21e0*/  ISETP.GT.AND P3, PT, R3, 0x8, P0 ;  /* 0x000000080300780c */ /* 0x000fe20000764270 */
[----:B------:R-:W-:Y:S02]  /*21f0*/  BSSY B1, `(.L_x_35) ;  /* 0x000000a000017945 */ /* 0x000fe40003800000 */
[----:B------:R-:W-:-:S04]  /*2200*/  FMUL R74, R74, R121 ;  /* 0x000000794a4a7220 */ /* 0x000fc80000400000 */
[----:B------:R-:W-:Y:S01]  /*2210*/  FFMA R74, R75, R120, R74 ;  /* 0x000000784b4a7223 */ /* 0x000fe2000000004a */
[----:B------:R-:W-:-:S04]  /*2220*/  @P2 IMAD.MOV.U32 R75, RZ, RZ, R135 ;  /* 0x000000ffff4b2224 */ /* 0x000fc800078e0087 */
[----:B------:R-:W-:-:S04]  /*2230*/  F2FP.BF16.F32.PACK_AB R74, RZ, R74 ;  /* 0x0000004aff4a723e */ /* 0x000fc800000010ff */
[----:B------:R-:W-:Y:S01]  /*2240*/  PRMT R136, R74, 0x7610, R136 ;  /* 0x000076104a887816 */ /* 0x000fe20000000088 */
[----:B------:R-:W-:-:S05]  /*2250*/  @P2 IMAD.MOV.U32 R74, RZ, RZ, R134 ;  /* 0x000000ffff4a2224 */ /* 0x000fca00078e0086 */
[----:B------:R1:W-:Y:S01]  /*2260*/  @P2 STG.E.U16 desc[UR36][R74.64+0x2], R136 ;  /* 0x000002884a002986 */ /* 0x0003e2000c101524 */
[----:B------:R-:W-:Y:S05]  /*2270*/  @!P3 BRA `(.L_x_36) ;  /* 0x000000000004b947 */ /* 0x000fea0003800000 */
[----:B------:R3:W5:Y:S02]  /*2280*/  LDG.E.LTC128B.U16 R139, desc[UR36][R128.64+0x10] ;  /* 0x00001024808b7981 */ /* 0x000764000c1e1520 */
.L_x_36:
[----:B------:R-:W-:Y:S05]  /*2290*/  BSYNC B1 ;  /* 0x0000000000017941 */ /* 0x000fea0003800000 */
.L_x_35:
[----:B-1---5:R-:W-:Y:S01]  /*22a0*/  SHF.L.U32 R74, R139, 0x10, RZ ;  /* 0x000000108b4a7819 */ /* 0x022fe200000006ff */
[----:B------:R-:W-:Y:S01]  /*22b0*/  BSSY B1, `(.L_x_37) ;  /* 0x000000b000017945 */ /* 0x000fe20003800000 */
[----:B------:R-:W-:-:S03]  /*22c0*/  ISETP.GT.AND P2, PT, R3, 0x9, P0 ;  /* 0x000000090300780c */ /* 0x000fc60000744270 */
[----:B------:R-:W-:Y:S01]  /*22d0*/  FMUL R75, R74, R121 ;  /* 0x000000794a4b7220 */ /* 0x000fe20000400000 */
[----:B------:R-:W-:-:S03]  /*22e0*/  @P3 IMAD.MOV.U32 R74, RZ, RZ, R132 ;  /* 0x000000ffff4a3224 */ /* 0x000fc600078e0084 */
[----:B------:R-:W-:-:S05]  /*22f0*/  FFMA R75, R76, R120, R75 ;  /* 0x000000784c4b7223 */ /* 0x000fca000000004b */
[----:B------:R-:W-:-:S04]  /*2300*/  F2FP.BF16.F32.PACK_AB R75, RZ, R75 ;  /* 0x0000004bff4b723e */ /* 0x000fc800000010ff */
[----:B------:R-:W-:Y:S01]  /*2310*/  PRMT R76, R75, 0x7610, R76 ;  /* 0x000076104b4c7816 */ /* 0x000fe2000000004c */
[----:B------:R-:W-:-:S05]  /*2320*/  @P3 IMAD.MOV.U32 R75, RZ, RZ, R133 ;  /* 0x000000ffff4b3224 */ /* 0x000fca00078e0085 */
[----:B------:R1:W-:Y:S01]  /*2330*/  @P3 STG.E.U16 desc[UR36][R74.64+0x10], R76 ;  /* 0x0000104c4a003986 */ /* 0x0003e2000c101524 */
[----:B------:R-:W-:Y:S05]  /*2340*/  @!P2 BRA `(.L_x_38) ;  /* 0x000000000004a947 */ /* 0x000fea0003800000 */
[----:B------:R4:W5:Y:S02]  /*2350*/  LDG.E.LTC128B.U16 R139, desc[UR36][R128.64+0x12] ;  /* 0x00001224808b7981 */ /* 0x000964000c1e1520 */
.L_x_38:
[----:B------:R-:W-:Y:S05]  /*2360*/  BSYNC B1 ;  /* 0x0000000000017941 */ /* 0x000fea0003800000 */
.L_x_37:
[----:B-1---5:R-:W-:Y:S01]  /*2370*/  IMAD.U32 R74, R139, 0x10000, RZ ;  /* 0x000100008b4a7824 */ /* 0x022fe200078e00ff */
[----:B------:R-:W-:Y:S01]  /*2380*/  ISETP.GT.AND P3, PT, R3, 0x8, P1 ;  /* 0x000000080300780c */ /* 0x000fe20000f64270 */
[----:B------:R-:W-:Y:S01]  /*2390*/  @P2 IMAD.MOV.U32 R75, RZ, RZ, R133 ;  /* 0x000000ffff4b2224 */ /* 0x000fe200078e0085 */
[----:B------:R-:W-:Y:S01]  /*23a0*/  BSSY B1, `(.L_x_39) ;  /* 0x0000009000017945 */ /* 0x000fe20003800000 */
[----:B------:R-:W-:-:S04]  /*23b0*/  FMUL R74, R74, R121 ;  /* 0x000000794a4a7220 */ /* 0x000fc80000400000 */
[----:B------:R-:W-:-:S05]  /*23c0*/  FFMA R74, R77, R120, R74 ;  /* 0x000000784d4a7223 */ /* 0x000fca000000004a */
[----:B------:R-:W-:-:S04]  /*23d0*/  F2FP.BF16.F32.PACK_AB R74, RZ, R74 ;  /* 0x0000004aff4a723e */ /* 0x000fc800000010ff */
[----:B------:R-:W-:Y:S01]  /*23e0*/  PRMT R76, R74, 0x7610, R76 ;  /* 0x000076104a4c7816 */ /* 0x000fe2000000004c */
[----:B------:R-:W-:-:S05]  /*23f0*/  @P2 IMAD.MOV.U32 R74, RZ, RZ, R132 ;  /* 0x000000ffff4a2224 */ /* 0x000fca00078e0084 */
[----:B------:R1:W-:Y:S01]  /*2400*/  @P2 STG.E.U16 desc[UR36][R74.64+0x12], R76 ;  /* 0x0000124c4a002986 */ /* 0x0003e2000c101524 */
[----:B------:R-:W-:Y:S05]  /*2410*/  @!P3 BRA `(.L_x_40) ;  /* 0x000000000004b947 */ /* 0x000fea0003800000 */
[----:B------:R0:W5:Y:S02]  /*2420*/  LDG.E.LTC128B.U16 R139, desc[UR36][R130.64+0x10] ;  /* 0x00001024828b7981 */ /* 0x000164000c1e1520 */
.L_x_40:
[----:B------:R-:W-:Y:S05]  /*2430*/  BSYNC B1 ;  /* 0x0000000000017941 */ /* 0x000fea0003800000 */
.L_x_39:
[----:B-1---5:R-:W-:Y:S01]  /*2440*/  IMAD.U32 R74, R139, 0x10000, RZ ;  /* 0x000100008b4a7824 */ /* 0x022fe200078e00ff */
[----:B------:R-:W-:Y:S01]  /*2450*/  ISETP.GT.AND P2, PT, R3, 0x9, P1 ;  /* 0x000000090300780c */ /* 0x000fe20000f44270 */
[----:B------:R-:W-:Y:S02]  /*2460*/  BSSY B1, `(.L_x_41) ;  /* 0x000000a000017945 */ /* 0x000fe40003800000 */
        /* <DEDUP_REMOVED lines=9> */
.L_x_42:
[----:B------:R-:W-:Y:S05]  /*2500*/  BSYNC B1 ;  /* 0x0000000000017941 */ /* 0x000fea0003800000 */
.L_x_41:
        /* <DEDUP_REMOVED lines=12> */
.L_x_44:
[----:B------:R-:W-:Y:S05]  /*25d0*/  BSYNC B1 ;  /* 0x0000000000017941 */ /* 0x000fea0003800000 */
.L_x_43:
        /* <DEDUP_REMOVED lines=12> */
.L_x_46:
[----:B------:R-:W-:Y:S05]  /*26a0*/  BSYNC B1 ;  /* 0x0000000000017941 */ /* 0x000fea0003800000 */
.L_x_45:
[----:B-1---5:R-:W-:Y:S01]  /*26b0*/  SHF.L.U32 R74, R139, 0x10, RZ ;  /* 0x000000108b4a7819 */ /* 0x022fe200000006ff */
[----:B------:R-:W-:Y:S01]  /*26c0*/  @P2 IMAD.MOV.U32 R75, RZ, RZ, R133 ;  /* 0x000000ffff4b2224 */ /* 0x000fe200078e0085 */
[----:B------:R-:W-:Y:S01]  /*26d0*/  ISETP.GT.AND P3, PT, R3, 0x10, P1 ;  /* 0x000000100300780c */ /* 0x000fe20000f64270 */
[----:B------:R-:W-:Y:S02]  /*26e0*/  BSSY B1, `(.L_x_47) ;  /* 0x0000009000017945 */ /* 0x000fe40003800000 */
        /* <DEDUP_REMOVED lines=8> */
.L_x_48:
[----:B------:R-:W-:Y:S05]  /*2770*/  BSYNC B1 ;  /* 0x0000000000017941 */ /* 0x000fea0003800000 */
.L_x_47:
        /* <DEDUP_REMOVED lines=12> */
.L_x_50:
[----:B------:R-:W-:Y:S05]  /*2840*/  BSYNC B1 ;  /* 0x0000000000017941 */ /* 0x000fea0003800000 */
.L_x_49:
        /* <DEDUP_REMOVED lines=12> */
.L_x_52:
[----:B------:R-:W-:Y:S05]  /*2910*/  BSYNC B1 ;  /* 0x0000000000017941 */ /* 0x000fea0003800000 */
.L_x_51:
        /* <DEDUP_REMOVED lines=12> */
.L_x_54:
[----:B------:R-:W-:Y:S05]  /*29e0*/  BSYNC B1 ;  /* 0x0000000000017941 */ /* 0x000fea0003800000 */
.L_x_53:
        /* <DEDUP_REMOVED lines=12> */
.L_x_56:
[----:B------:R-:W-:Y:S05]  /*2ab0*/  BSYNC B1 ;  /* 0x0000000000017941 */ /* 0x000fea0003800000 */
.L_x_55:
        /* <DEDUP_REMOVED lines=12> */
.L_x_58:
[----:B------:R-:W-:Y:S05]  /*2b80*/  BSYNC B1 ;  /* 0x0000000000017941 */ /* 0x000fea0003800000 */
.L_x_57:
        /* <DEDUP_REMOVED lines=12> */
.L_x_60:
[----:B------:R-:W-:Y:S05]  /*2c50*/  BSYNC B1 ;  /* 0x0000000000017941 */ /* 0x000fea0003800000 */
.L_x_59:
        /* <DEDUP_REMOVED lines=12> */
.L_x_62:
[----:B------:R-:W-:Y:S05]  /*2d20*/  BSYNC B1 ;  /* 0x0000000000017941 */ /* 0x000fea0003800000 */
.L_x_61:
        /* <DEDUP_REMOVED lines=12> */
.L_x_64:
[----:B------:R-:W-:Y:S05]  /*2df0*/  BSYNC B1 ;  /* 0x0000000000017941 */ /* 0x000fea0003800000 */
.L_x_63:
        /* <DEDUP_REMOVED lines=12> */
.L_x_66:
[----:B------:R-:W-:Y:S05]  /*2ec0*/  BSYNC B1 ;  /* 0x0000000000017941 */ /* 0x000fea0003800000 */
.L_x_65:
        /* <DEDUP_REMOVED lines=12> */
.L_x_68:
[----:B------:R-:W-:Y:S05]  /*2f90*/  BSYNC B1 ;  /* 0x0000000000017941 */ /* 0x000fea0003800000 */
.L_x_67:
        /* <DEDUP_REMOVED lines=12> */
.L_x_70:
[----:B------:R-:W-:Y:S05]  /*3060*/  BSYNC B1 ;  /* 0x0000000000017941 */ /* 0x000fea0003800000 */
.L_x_69:
        /* <DEDUP_REMOVED lines=12> */
.L_x_72:
[----:B------:R-:W-:Y:S05]  /*3130*/  BSYNC B1 ;  /* 0x0000000000017941 */ /* 0x000fea0003800000 */
.L_x_71:
        /* <DEDUP_REMOVED lines=12> */
.L_x_74:
[----:B------:R-:W-:Y:S05]  /*3200*/  BSYNC B1 ;  /* 0x0000000000017941 */ /* 0x000fea0003800000 */
.L_x_73:
        /* <DEDUP_REMOVED lines=12> */
.L_x_76:
[----:B------:R-:W-:Y:S05]  /*32d0*/  BSYNC B1 ;  /* 0x0000000000017941 */ /* 0x000fea0003800000 */
.L_x_75:
        /* <DEDUP_REMOVED lines=12> */
.L_x_78:
[----:B------:R-:W-:Y:S05]  /*33a0*/  BSYNC B1 ;  /* 0x0000000000017941 */ /* 0x000fea0003800000 */
.L_x_77:
        /* <DEDUP_REMOVED lines=12> */
.L_x_80:
[----:B------:R-:W-:Y:S05]  /*3470*/  BSYNC B1 ;  /* 0x0000000000017941 */ /* 0x000fea0003800000 */
.L_x_79:
        /* <DEDUP_REMOVED lines=12> */
.L_x_82:
[----:B------:R-:W-:Y:S05]  /*3540*/  BSYNC B1 ;  /* 0x0000000000017941 */ /* 0x000fea0003800000 */
.L_x_81:
        /* <DEDUP_REMOVED lines=12> */
.L_x_84:
[----:B------:R-:W-:Y:S05]  /*3610*/  BSYNC B1 ;  /* 0x0000000000017941 */ /* 0x000fea0003800000 */
.L_x_83:
        /* <DEDUP_REMOVED lines=12> */
.L_x_86:
[----:B------:R-:W-:Y:S05]  /*36e0*/  BSYNC B1 ;  /* 0x0000000000017941 */ /* 0x000fea0003800000 */
.L_x_85:
        /* <DEDUP_REMOVED lines=12> */
.L_x_88:
[----:B------:R-:W-:Y:S05]  /*37b0*/  BSYNC B1 ;  /* 0x0000000000017941 */ /* 0x000fea0003800000 */
.L_x_87:
        /* <DEDUP_REMOVED lines=12> */
.L_x_90:
[----:B------:R-:W-:Y:S05]  /*3880*/  BSYNC B1 ;  /* 0x0000000000017941 */ /* 0x000fea0003800000 */
.L_x_89:
        /* <DEDUP_REMOVED lines=12> */
.L_x_92:
[----:B------:R-:W-:Y:S05]  /*3950*/  BSYNC B1 ;  /* 0x0000000000017941 */ /* 0x000fea0003800000 */
.L_x_91:
        /* <DEDUP_REMOVED lines=12> */
.L_x_94:
[----:B------:R-:W-:Y:S05]  /*3a20*/  BSYNC B1 ;  /* 0x0000000000017941 */ /* 0x000fea0003800000 */
.L_x_93:
        /* <DEDUP_REMOVED lines=12> */
.L_x_96:
[----:B------:R-:W-:Y:S05]  /*3af0*/  BSYNC B1 ;  /* 0x0000000000017941 */ /* 0x000fea0003800000 */
.L_x_95:
        /* <DEDUP_REMOVED lines=12> */
.L_x_98:
[----:B------:R-:W-:Y:S05]  /*3bc0*/  BSYNC B1 ;  /* 0x0000000000017941 */ /* 0x000fea0003800000 */
.L_x_97:
        /* <DEDUP_REMOVED lines=12> */
.L_x_100:
[----:B------:R-:W-:Y:S05]  /*3c90*/  BSYNC B1 ;  /* 0x0000000000017941 */ /* 0x000fea0003800000 */
.L_x_99:
        /* <DEDUP_REMOVED lines=12> */
.L_x_102:
[----:B------:R-:W-:Y:S05]  /*3d60*/  BSYNC B1 ;  /* 0x0000000000017941 */ /* 0x000fea0003800000 */
.L_x_101:
        /* <DEDUP_REMOVED lines=12> */
.L_x_104:
[----:B------:R-:W-:Y:S05]  /*3e30*/  BSYNC B1 ;  /* 0x0000000000017941 */ /* 0x000fea0003800000 */
.L_x_103:
        /* <DEDUP_REMOVED lines=12> */
.L_x_106:
[----:B------:R-:W-:Y:S05]  /*3f00*/  BSYNC B1 ;  /* 0x0000000000017941 */ /* 0x000fea0003800000 */
.L_x_105:
        /* <DEDUP_REMOVED lines=12> */
.L_x_108:
[----:B------:R-:W-:Y:S05]  /*3fd0*/  BSYNC B1 ;  /* 0x0000000000017941 */ /* 0x000fea0003800000 */
.L_x_107:
        /* <DEDUP_REMOVED lines=12> */
.L_x_110:
[----:B------:R-:W-:Y:S05]  /*40a0*/  BSYNC B1 ;  /* 0x0000000000017941 */ /* 0x000fea0003800000 */
.L_x_109:
        /* <DEDUP_REMOVED lines=12> */
.L_x_112:
[----:B------:R-:W-:Y:S05]  /*4170*/  BSYNC B1 ;  /* 0x0000000000017941 */ /* 0x000fea0003800000 */
.L_x_111:
        /* <DEDUP_REMOVED lines=12> */
.L_x_114:
[----:B------:R-:W-:Y:S05]  /*4240*/  BSYNC B1 ;  /* 0x0000000000017941 */ /* 0x000fea0003800000 */
.L_x_113:
        /* <DEDUP_REMOVED lines=12> */
.L_x_116:
[----:B------:R-:W-:Y:S05]  /*4310*/  BSYNC B1 ;  /* 0x0000000000017941 */ /* 0x000fea0003800000 */
.L_x_115:
        /* <DEDUP_REMOVED lines=12> */
.L_x_118:
[----:B------:R-:W-:Y:S05]  /*43e0*/  BSYNC B1 ;  /* 0x0000000000017941 */ /* 0x000fea0003800000 */
.L_x_117:
        /* <DEDUP_REMOVED lines=12> */
.L_x_120:
[----:B------:R-:W-:Y:S05]  /*44b0*/  BSYNC B1 ;  /* 0x0000000000017941 */ /* 0x000fea0003800000 */
.L_x_119:
[----:B-1---5:R-:W-:Y:S01]  /*44c0*/  IMAD.U32 R74, R139, 0x10000, RZ ;  /* 0x000100008b4a7824 */ /* 0x022fe200078e00ff */
[----:B------:R-:W-:Y:S01]  /*44d0*/  ISETP.GT.AND P1, PT, R3, 0x59, P1 ;  /* 0x000000590300780c */ /* 0x000fe20000f24270 */
[----:B------:R-:W-:Y:S01]  /*44e0*/  BSSY B1, `(.L_x_121) ;  /* 0x000000b000017945 */ /* 0x000fe20003800000 */
[----:B------:R-:W-:Y:S01]  /*44f0*/  IADD3 R123, P0, R123, 0x80, RZ ;  /* 0x000000807b7b7810 */ /* 0x000fe20007f1e0ff */
        /* <DEDUP_REMOVED lines=9> */
.L_x_122:
[----:B------:R-:W-:Y:S05]  /*4590*/  BSYNC B1 ;  /* 0x0000000000017941 */ /* 0x000fea0003800000 */
.L_x_121:
[----:B-1---5:R-:W-:Y:S01]  /*45a0*/  IMAD.U32 R74, R139, 0x10000, RZ ;  /* 0x000100008b4a7824 */ /* 0x022fe200078e00ff */
[----:B------:R-:W-:Y:S01]  /*45b0*/  BSSY B1, `(.L_x_123) ;  /* 0x0000011000017945 */ /* 0x000fe20003800000 */
[----:B------:R-:W-:Y:S01]  /*45c0*/  IMAD.X R125, RZ, RZ, R125, P0 ;  /* 0x000000ffff7d7224 */ /* 0x000fe200000e067d */
[----:B------:R-:W-:Y:S01]  /*45d0*/  ISETP.GT.AND P0, PT, R122, 0x80, PT ;  /* 0x000000807a00780c */ /* 0x000fe20003f04270 */
[----:B------:R-:W-:Y:S02]  /*45e0*/  FMUL R74, R74, R121 ;  /* 0x000000794a4a7220 */ /* 0x000fe40000400000 */
[----:B------:R-:W-:Y:S01]  /*45f0*/  IMAD R76, R125, R12, RZ ;  /* 0x0000000c7d4c7224 */ /* 0x000fe200078e02ff */
[----:B------:R-:W-:Y:S01]  /*4600*/  ISETP.GT.AND P3, PT, R3, RZ, P0 ;  /* 0x000000ff0300720c */ /* 0x000fe20000764270 */
[----:B------:R-:W-:Y:S01]  /*4610*/  FFMA R119, R119, R120, R74 ;  /* 0x0000007877777223 */ /* 0x000fe2000000004a */
[----:B------:R-:W-:-:S04]  /*4620*/  IMAD.WIDE.U32 R74, R123, R12, R20 ;  /* 0x0000000c7b4a7225 */ /* 0x000fc800078e0014 */
[----:B------:R-:W-:Y:S01]  /*4630*/  F2FP.BF16.F32.PACK_AB R119, RZ, R119 ;  /* 0x00000077ff77723e */ /* 0x000fe200000010ff */
[----:B------:R-:W-:Y:S01]  /*4640*/  IMAD R81, R123, R13, R76 ;  /* 0x0000000d7b517224 */ /* 0x000fe200078e024c */
[----:B------:R-:W-:-:S03]  /*4650*/  LEA R76, P2, R74, R8, 0x1 ;  /* 0x000000084a4c7211 */ /* 0x000fc600078408ff */
[----:B------:R1:W-:Y:S01]  /*4660*/  @P1 STG.E.U16 desc[UR36][R134.64+0xb2], R119 ;  /* 0x0000b27786001986 */ /* 0x0003e2000c101524 */
[----:B------:R-:W-:-:S05]  /*4670*/  IMAD.IADD R13, R75, 0x1, R81 ;  /* 0x000000014b0d7824 */ /* 0x000fca00078e0251 */
[----:B------:R-:W-:Y:S01]  /*4680*/  LEA.HI.X R77, R74, R9, R13, 0x1, P2 ;  /* 0x000000094a4d7211 */ /* 0x000fe200010f0c0d */
[----:B------:R-:W-:Y:S01]  /*4690*/  IMAD.WIDE.U32 R74, R123, R12, R6 ;  /* 0x0000000c7b4a7225 */ /* 0x000fe200078e0006 */
[----:B------:R-:W-:Y:S06]  /*46a0*/  @!P3 BRA `(.L_x_124) ;  /* 0x000000000004b947 */ /* 0x000fec0003800000 */
[----:B------:R0:W5:Y:S02]  /*46b0*/  LDG.E.LTC128B.U16 R139, desc[UR36][R76.64] ;  /* 0x000000244c8b7981 */ /* 0x000164000c1e1520 */
.L_x_124:
[----:B------:R-:W-:Y:S05]  /*46c0*/  BSYNC B1 ;  /* 0x0000000000017941 */ /* 0x000fea0003800000 */
.L_x_123:
[----:B0----5:R-:W-:Y:S01]  /*46d0*/  IMAD.U32 R76, R139, 0x10000, RZ ;  /* 0x000100008b4c7824 */ /* 0x021fe200078e00ff */
[----:B------:R-:W-:Y:S01]  /*46e0*/  ISETP.GT.AND P2, PT, R3, 0x1, P0 ;  /* 0x000000010300780c */ /* 0x000fe20000744270 */
[----:B------:R-:W-:Y:S01]  /*46f0*/  IMAD.IADD R75, R81, 0x1, R75 ;  /* 0x00000001514b7824 */ /* 0x000fe200078e024b */
[----:B------:R-:W-:Y:S01]  /*4700*/  BSSY B1, `(.L_x_125) ;  /* 0x000000d000017945 */ /* 0x000fe20003800000 */
[----:B------:R-:W-:Y:S01]  /*4710*/  FMUL R13, R76, R121 ;  /* 0x000000794c0d7220 */ /* 0x000fe20000400000 */
[----:B------:R-:W-:Y:S01]  /*4720*/  LEA R76, P1, R4, R132, 0x8 ;  /* 0x00000084044c7211 */ /* 0x000fe200078240ff */
[----:B------:R-:W-:-:S04]  /*4730*/  IMAD.WIDE.U32 R78, R23, R10, R74 ;  /* 0x0000000a174e7225 */ /* 0x000fc800078e004a */
[----:B------:R-:W-:Y:S01]  /*4740*/  FFMA R13, R24, R120, R13 ;  /* 0x00000078180d7223 */ /* 0x000fe2000000000d */
[----:B------:R-:W-:Y:S01]  /*4750*/  LEA.HI.X R77, R4, R133, R5, 0x8, P1 ;  /* 0x00000085044d7211 */ /* 0x000fe200008f4405 */
[----:B------:R-:W-:Y:S01]  /*4760*/  IMAD.IADD R24, R11, 0x1, R79 ;  /* 0x000000010b187824 */ /* 0x000fe200078e024f */
[C---:B------:R-:W-:Y:S02]  /*4770*/  LEA R74, P4, R78.reuse, R8, 0x1 ;  /* 0x000000084e4a7211 */ /* 0x040fe400078808ff */
[----:B------:R-:W-:Y:S02]  /*4780*/  F2FP.BF16.F32.PACK_AB R13, RZ, R13 ;  /* 0x0000000dff0d723e */ /* 0x000fe400000010ff */
[----:B------:R-:W-:-:S03]  /*4790*/  LEA.HI.X R75, R78, R9, R24, 0x1, P4 ;  /* 0x000000094e4b7211 */ /* 0x000fc600020f0c18 */
[----:B------:R0:W-:Y:S01]  /*47a0*/  @P3 STG.E.U16 desc[UR36][R76.64], R13 ;  /* 0x0000000d4c003986 */ /* 0x0001e2000c101524 */
[----:B------:R-:W-:Y:S05]  /*47b0*/  @!P2 BRA `(.L_x_126) ;  /* 0x000000000004a947 */ /* 0x000fea0003800000 */
[----:B------:R0:W5:Y:S02]  /*47c0*/  LDG.E.LTC128B.U16 R139, desc[UR36][R74.64+0x2] ;  /* 0x000002244a8b7981 */ /* 0x000164000c1e1520 */
.L_x_126:
[----:B------:R-:W-:Y:S05]  /*47d0*/  BSYNC B1 ;  /* 0x0000000000017941 */ /* 0x000fea0003800000 */
.L_x_125:
[----:B-----5:R-:W-:Y:S01]  /*47e0*/  SHF.L.U32 R4, R139, 0x10, RZ ;  /* 0x000000108b047819 */ /* 0x020fe200000006ff */
[----:B0-----:R-:W-:Y:S01]  /*47f0*/  IMAD.WIDE.U32 R12, R123, R12, R126 ;  /* 0x0000000c7b0c7225 */ /* 0x001fe200078e007e */
[----:B------:R-:W-:Y:S01]  /*4800*/  ISETP.GT.AND P1, PT, R122, 0x88, PT ;  /* 0x000000887a00780c */ /* 0x000fe20003f24270 */
[----:B------:R-:W-:Y:S02]  /*4810*/  BSSY B1, `(.L_x_127) ;  /* 0x0000011000017945 */ /* 0x000fe40003800000 */
[----:B------:R-:W-:Y:S01]  /*4820*/  FMUL R4, R4, R121 ;  /* 0x0000007904047220 */ /* 0x000fe20000400000 */
[----:B------:R-:W-:Y:S01]  /*4830*/  IADD3 R14, P5, R14, R12, RZ ;  /* 0x0000000c0e0e7210 */ /* 0x000fe20007fbe0ff */
[----:B------:R-:W-:Y:S01]  /*4840*/  IMAD.IADD R81, R81, 0x1, R13 ;  /* 0x0000000151517824 */ /* 0x000fe200078e020d */
[----:B------:R-:W-:Y:S01]  /*4850*/  ISETP.GT.AND P3, PT, R3, RZ, P1 ;  /* 0x000000ff0300720c */ /* 0x000fe20000f64270 */
[----:B------:R-:W-:Y:S01]  /*4860*/  FFMA R4, R25, R120, R4 ;  /* 0x0000007819047223 */ /* 0x000fe20000000004 */
[----:B------:R-:W-:Y:S01]  /*4870*/  @P2 IMAD.MOV.U32 R15, RZ, RZ, R77 ;  /* 0x000000ffff0f2224 */ /* 0x000fe200078e004d */
[----:B------:R-:W-:Y:S01]  /*4880*/  IADD3 R12, P4, R6, R12, RZ ;  /* 0x0000000c060c7210 */ /* 0x000fe20007f9e0ff */
[----:B------:R-:W-:-:S02]  /*4890*/  IMAD.X R20, R81, 0x1, R21, P5 ;  /* 0x0000000151147824 */ /* 0x000fc400028e0615 */
[----:B------:R-:W-:Y:S02]  /*48a0*/  F2FP.BF16.F32.PACK_AB R5, RZ, R4 ;  /* 0x00000004ff05723e */ /* 0x000fe400000010ff */
[C---:B------:R-:W-:Y:S02]  /*48b0*/  LEA R4, P5, R14.reuse, R8, 0x1 ;  /* 0x000000080e047211 */ /* 0x040fe400078a08ff */
[----:B------:R-:W-:Y:S02]  /*48c0*/  PRMT R21, R5, 0x7610, R21 ;  /* 0x0000761005157816 */ /* 0x000fe40000000015 */
[----:B------:R-:W-:Y:S01]  /*48d0*/  LEA.HI.X R5, R14, R9, R20, 0x1, P5 ;  /* 0x000000090e057211 */ /* 0x000fe200028f0c14 */
[----:B------:R-:W-:-:S05]  /*48e0*/  @P2 IMAD.MOV.U32 R14, RZ, RZ, R76 ;  /* 0x000000ffff0e2224 */ /* 0x000fca00078e004c */
[----:B------:R0:W-:Y:S01]  /*48f0*/  @P2 STG.E.U16 desc[UR36][R14.64+0x2], R21 ;  /* 0x000002150e002986 */ /* 0x0001e2000c101524 */
[----:B------:R-:W-:Y:S05]  /*4900*/  @!P3 BRA `(.L_x_128) ;  /* 0x000000000004b947 */ /* 0x000fea0003800000 */
[----:B------:R0:W5:Y:S02]  /*4910*/  LDG.E.LTC128B.U16 R139, desc[UR36][R4.64] ;  /* 0x00000024048b7981 */ /* 0x000164000c1e1520 */
.L_x_128:
[----:B------:R-:W-:Y:S05]  /*4920*/  BSYNC B1 ;  /* 0x0000000000017941 */ /* 0x000fea0003800000 */
.L_x_127:
[----:B0----5:R-:W-:Y:S01]  /*4930*/  IMAD.U32 R4, R139, 0x10000, RZ ;  /* 0x000100008b047824 */ /* 0x021fe200078e00ff */
[----:B------:R-:W-:Y:S01]  /*4940*/  ISETP.GT.AND P2, PT, R3, 0x1, P1 ;  /* 0x000000010300780c */ /* 0x000fe20000f44270 */
[----:B------:R-:W-:Y:S01]  /*4950*/  IMAD.X R13, R7, 0x1, R81, P4 ;  /* 0x00000001070d7824 */ /* 0x000fe200020e0651 */
[----:B------:R-:W-:Y:S01]  /*4960*/  IADD3 R72, P4, R76, R72, RZ ;  /* 0x000000484c487210 */ /* 0x000fe20007f9e0ff */
[----:B------:R-:W-:Y:S01]  /*4970*/  FMUL R7, R4, R121 ;  /* 0x0000007904077220 */ /* 0x000fe20000400000 */
[----:B------:R-:W-:Y:S01]  /*4980*/  BSSY B1, `(.L_x_129) ;  /* 0x000000b000017945 */ /* 0x000fe20003800000 */
[----:B------:R-:W-:-:S04]  /*4990*/  IMAD.WIDE.U32 R4, R23, R10, R12 ;  /* 0x0000000a17047225 */ /* 0x000fc800078e000c */
[----:B------:R-:W-:Y:S01]  /*49a0*/  FFMA R7, R26, R120, R7 ;  /* 0x000000781a077223 */ /* 0x000fe20000000007 */
[----:B------:R-:W-:Y:S01]  /*49b0*/  IMAD.X R73, R77, 0x1, R73, P4 ;  /* 0x000000014d497824 */ /* 0x000fe200020e0649 */
[----:B------:R-:W-:Y:S01]  /*49c0*/  LEA R8, P5, R4, R8, 0x1 ;  /* 0x0000000804087211 */ /* 0x000fe200078a08ff */
[----:B------:R-:W-:Y:S02]  /*49d0*/  IMAD.IADD R11, R11, 0x1, R5 ;  /* 0x000000010b0b7824 */ /* 0x000fe400078e0205 */
[----:B------:R-:W-:-:S03]  /*49e0*/  F2FP.BF16.F32.PACK_AB R7, RZ, R7 ;  /* 0x00000007ff07723e */ /* 0x000fc600000010ff */
[----:B------:R-:W-:Y:S02]  /*49f0*/  LEA.HI.X R9, R4, R9, R11, 0x1, P5 ;  /* 0x0000000904097211 */ /* 0x000fe400028f0c0b */
[----:B------:R0:W-:Y:S01]  /*4a00*/  @P3 STG.E.U16 desc[UR36][R72.64], R7 ;  /* 0x0000000748003986 */ /* 0x0001e2000c101524 */
[----:B------:R-:W-:Y:S05]  /*4a10*/  @!P2 BRA `(.L_x_130) ;  /* 0x000000000004a947 */ /* 0x000fea0003800000 */
[----:B------:R0:W5:Y:S02]  /*4a20*/  LDG.E.LTC128B.U16 R139, desc[UR36][R8.64+0x2] ;  /* 0x00000224088b7981 */ /* 0x000164000c1e1520 */
.L_x_130:
[----:B------:R-:W-:Y:S05]  /*4a30*/  BSYNC B1 ;  /* 0x0000000000017941 */ /* 0x000fea0003800000 */
.L_x_129:
[----:B-----5:R-:W-:Y:S01]  /*4a40*/  IMAD.U32 R4, R139, 0x10000, RZ ;  /* 0x000100008b047824 */ /* 0x020fe200078e00ff */
        /* <DEDUP_REMOVED lines=11> */
.L_x_132:
[----:B------:R-:W-:Y:S05]  /*4b00*/  BSYNC B1 ;  /* 0x0000000000017941 */ /* 0x000fea0003800000 */
.L_x_131:
[----:B0----5:R-:W-:Y:S01]  /*4b10*/  IMAD.U32 R4, R139, 0x10000, RZ ;  /* 0x000100008b047824 */ /* 0x021fe200078e00ff */
        /* <DEDUP_REMOVED lines=11> */
.L_x_134:
[----:B------:R-:W-:Y:S05]  /*4bd0*/  BSYNC B1 ;  /* 0x0000000000017941 */ /* 0x000fea0003800000 */
.L_x_133:
[----:B0----5:R-:W-:Y:S01]  /*4be0*/  SHF.L.U32 R4, R139, 0x10, RZ ;  /* 0x000000108b047819 */ /* 0x021fe200000006ff */
        /* <DEDUP_REMOVED lines=11> */
.L_x_136:
[----:B------:R-:W-:Y:S05]  /*4ca0*/  BSYNC B1 ;  /* 0x0000000000017941 */ /* 0x000fea0003800000 */
.L_x_135:
        /* <DEDUP_REMOVED lines=12> */
.L_x_138:
[----:B------:R-:W-:Y:S05]  /*4d70*/  BSYNC B1 ;  /* 0x0000000000017941 */ /* 0x000fea0003800000 */
.L_x_137:
[----:B0----5:R-:W-:Y:S01]  /*4d80*/  IMAD.U32 R4, R139, 0x10000, RZ ;  /* 0x000100008b047824 */ /* 0x021fe200078e00ff */
        /* <DEDUP_REMOVED lines=11> */
.L_x_140:
[----:B------:R-:W-:Y:S05]  /*4e40*/  BSYNC B1 ;  /* 0x0000000000017941 */ /* 0x000fea0003800000 */
.L_x_139:
        /* <DEDUP_REMOVED lines=12> */
.L_x_142:
[----:B------:R-:W-:Y:S05]  /*4f10*/  BSYNC B1 ;  /* 0x0000000000017941 */ /* 0x000fea0003800000 */
.L_x_141:
        /* <DEDUP_REMOVED lines=12> */
.L_x_144:
[----:B------:R-:W-:Y:S05]  /*4fe0*/  BSYNC B1 ;  /* 0x0000000000017941 */ /* 0x000fea0003800000 */
.L_x_143:
[----:B0----5:R-:W-:Y:S01]  /*4ff0*/  SHF.L.U32 R4, R139, 0x10, RZ ;  /* 0x000000108b047819 */ /* 0x021fe200000006ff */
        /* <DEDUP_REMOVED lines=11> */
.L_x_146:
[----:B------:R-:W-:Y:S05]  /*50b0*/  BSYNC B1 ;  /* 0x0000000000017941 */ /* 0x000fea0003800000 */
.L_x_145:
        /* <DEDUP_REMOVED lines=12> */
.L_x_148:
[----:B------:R-:W-:Y:S05]  /*5180*/  BSYNC B1 ;  /* 0x0000000000017941 */ /* 0x000fea0003800000 */
.L_x_147:
        /* <DEDUP_REMOVED lines=12> */
.L_x_150:
[----:B------:R-:W-:Y:S05]  /*5250*/  BSYNC B1 ;  /* 0x0000000000017941 */ /* 0x000fea0003800000 */
.L_x_149:
        /* <DEDUP_REMOVED lines=12> */
.L_x_152:
[----:B------:R-:W-:Y:S05]  /*5320*/  BSYNC B1 ;  /* 0x0000000000017941 */ /* 0x000fea0003800000 */
.L_x_151:
        /* <DEDUP_REMOVED lines=12> */
.L_x_154:
[----:B------:R-:W-:Y:S05]  /*53f0*/  BSYNC B1 ;  /* 0x0000000000017941 */ /* 0x000fea0003800000 */
.L_x_153:
        /* <DEDUP_REMOVED lines=12> */
.L_x_156:
[----:B------:R-:W-:Y:S05]  /*54c0*/  BSYNC B1 ;  /* 0x0000000000017941 */ /* 0x000fea0003800000 */
.L_x_155:
        /* <DEDUP_REMOVED lines=12> */
.L_x_158:
[----:B------:R-:W-:Y:S05]  /*5590*/  BSYNC B1 ;  /* 0x0000000000017941 */ /* 0x000fea0003800000 */
.L_x_157:
        /* <DEDUP_REMOVED lines=12> */
.L_x_160:
[----:B------:R-:W-:Y:S05]  /*5660*/  BSYNC B1 ;  /* 0x0000000000017941 */ /* 0x000fea0003800000 */
.L_x_159:
        /* <DEDUP_REMOVED lines=12> */
.L_x_162:
[----:B------:R-:W-:Y:S05]  /*5730*/  BSYNC B1 ;  /* 0x0000000000017941 */ /* 0x000fea0003800000 */
.L_x_161:
        /* <DEDUP_REMOVED lines=12> */
.L_x_164:
[----:B------:R-:W-:Y:S05]  /*5800*/  BSYNC B1 ;  /* 0x0000000000017941 */ /* 0x000fea0003800000 */
.L_x_163:
        /* <DEDUP_REMOVED lines=12> */
.L_x_166:
[----:B------:R-:W-:Y:S05]  /*58d0*/  BSYNC B1 ;  /* 0x0000000000017941 */ /* 0x000fea0003800000 */
.L_x_165:
        /* <DEDUP_REMOVED lines=12> */
.L_x_168:
[----:B------:R-:W-:Y:S05]  /*59a0*/  BSYNC B1 ;  /* 0x0000000000017941 */ /* 0x000fea0003800000 */
.L_x_167:
        /* <DEDUP_REMOVED lines=12> */
.L_x_170:
[----:B------:R-:W-:Y:S05]  /*5a70*/  BSYNC B1 ;  /* 0x0000000000017941 */ /* 0x000fea0003800000 */
.L_x_169:
        /* <DEDUP_REMOVED lines=12> */
.L_x_172:
[----:B------:R-:W-:Y:S05]  /*5b40*/  BSYNC B1 ;  /* 0x0000000000017941 */ /* 0x000fea0003800000 */
.L_x_171:
        /* <DEDUP_REMOVED lines=12> */
.L_x_174:
[----:B------:R-:W-:Y:S05]  /*5c10*/  BSYNC B1 ;  /* 0x0000000000017941 */ /* 0x000fea0003800000 */
.L_x_173:
        /* <DEDUP_REMOVED lines=12> */
.L_x_176:
[----:B------:R-:W-:Y:S05]  /*5ce0*/  BSYNC B1 ;  /* 0x0000000000017941 */ /* 0x000fea0003800000 */
.L_x_175:
        /* <DEDUP_REMOVED lines=12> */
.L_x_178:
[----:B------:R-:W-:Y:S05]  /*5db0*/  BSYNC B1 ;  /* 0x0000000000017941 */ /* 0x000fea0003800000 */
.L_x_177:
        /* <DEDUP_REMOVED lines=12> */
.L_x_180:
[----:B------:R-:W-:Y:S05]  /*5e80*/  BSYNC B1 ;  /* 0x0000000000017941 */ /* 0x000fea0003800000 */
.L_x_179:
        /* <DEDUP_REMOVED lines=12> */
.L_x_182:
[----:B------:R-:W-:Y:S05]  /*5f50*/  BSYNC B1 ;  /* 0x0000000000017941 */ /* 0x000fea0003800000 */
.L_x_181:
        /* <DEDUP_REMOVED lines=12> */
.L_x_184:
[----:B------:R-:W-:Y:S05]  /*6020*/  BSYNC B1 ;  /* 0x0000000000017941 */ /* 0x000fea0003800000 */
.L_x_183:
        /* <DEDUP_REMOVED lines=12> */
.L_x_186:
[----:B------:R-:W-:Y:S05]  /*60f0*/  BSYNC B1 ;  /* 0x0000000000017941 */ /* 0x000fea0003800000 */
.L_x_185:
        /* <DEDUP_REMOVED lines=12> */
.L_x_188:
[----:B------:R-:W-:Y:S05]  /*61c0*/  BSYNC B1 ;  /* 0x0000000000017941 */ /* 0x000fea0003800000 */
.L_x_187:
        /* <DEDUP_REMOVED lines=12> */
.L_x_190:
[----:B------:R-:W-:Y:S05]  /*6290*/  BSYNC B1 ;  /* 0x0000000000017941 */ /* 0x000fea0003800000 */
.L_x_189:
        /* <DEDUP_REMOVED lines=12> */
.L_x_192:
[----:B------:R-:W-:Y:S05]  /*6360*/  BSYNC B1 ;  /* 0x0000000000017941 */ /* 0x000fea0003800000 */
.L_x_191:
        /* <DEDUP_REMOVED lines=12> */
.L_x_194:
[----:B------:R-:W-:Y:S05]  /*6430*/  BSYNC B1 ;  /* 0x0000000000017941 */ /* 0x000fea0003800000 */
.L_x_193:
        /* <DEDUP_REMOVED lines=12> */
.L_x_196:
[----:B------:R-:W-:Y:S05]  /*6500*/  BSYNC B1 ;  /* 0x0000000000017941 */ /* 0x000fea0003800000 */
.L_x_195:
        /* <DEDUP_REMOVED lines=12> */
.L_x_198:
[----:B------:R-:W-:Y:S05]  /*65d0*/  BSYNC B1 ;  /* 0x0000000000017941 */ /* 0x000fea0003800000 */
.L_x_197:
        /* <DEDUP_REMOVED lines=12> */
.L_x_200:
[----:B------:R-:W-:Y:S05]  /*66a0*/  BSYNC B1 ;  /* 0x0000000000017941 */ /* 0x000fea0003800000 */
.L_x_199:
        /* <DEDUP_REMOVED lines=12> */
.L_x_202:
[----:B------:R-:W-:Y:S05]  /*6770*/  BSYNC B1 ;  /* 0x0000000000017941 */ /* 0x000fea0003800000 */
.L_x_201:
        /* <DEDUP_REMOVED lines=12> */
.L_x_204:
[----:B------:R-:W-:Y:S05]  /*6840*/  BSYNC B1 ;  /* 0x0000000000017941 */ /* 0x000fea0003800000 */
.L_x_203:
        /* <DEDUP_REMOVED lines=12> */
.L_x_206:
[----:B------:R-:W-:Y:S05]  /*6910*/  BSYNC B1 ;  /* 0x0000000000017941 */ /* 0x000fea0003800000 */
.L_x_205:
        /* <DEDUP_REMOVED lines=12> */
.L_x_208:
[----:B------:R-:W-:Y:S05]  /*69e0*/  BSYNC B1 ;  /* 0x0000000000017941 */ /* 0x000fea0003800000 */
.L_x_207:
        /* <DEDUP_REMOVED lines=12> */
.L_x_210:
[----:B------:R-:W-:Y:S05]  /*6ab0*/  BSYNC B1 ;  /* 0x0000000000017941 */ /* 0x000fea0003800000 */
.L_x_209:
        /* <DEDUP_REMOVED lines=12> */
.L_x_212:
[----:B------:R-:W-:Y:S05]  /*6b80*/  BSYNC B1 ;  /* 0x0000000000017941 */ /* 0x000fea0003800000 */
.L_x_211:
        /* <DEDUP_REMOVED lines=12> */
.L_x_214:
[----:B------:R-:W-:Y:S05]  /*6c50*/  BSYNC B1 ;  /* 0x0000000000017941 */ /* 0x000fea0003800000 */
.L_x_213:
[----:B0----5:R-:W-:Y:S01]  /*6c60*/  SHF.L.U32 R4, R139, 0x10, RZ ;  /* 0x000000108b047819 */ /* 0x021fe200000006ff */
[----:B------:R-:W-:Y:S01]  /*6c70*/  BSSY B1, `(.L_x_215) ;  /* 0x0000008000017945 */ /* 0x000fe20003800000 */
[----:B------:R-:W-:-:S03]  /*6c80*/  ISETP.GT.AND P2, PT, R3, 0x58, P1 ;  /* 0x000000580300780c */ /* 0x000fc60000f44270 */
[----:B------:R-:W-:-:S04]  /*6c90*/  FMUL R4, R4, R121 ;  /* 0x0000007904047220 */ /* 0x000fc80000400000 */
[----:B------:R-:W-:-:S05]  /*6ca0*/  FFMA R4, R69, R120, R4 ;  /* 0x0000007845047223 */ /* 0x000fca0000000004 */
[----:B------:R-:W-:-:S05]  /*6cb0*/  F2FP.BF16.F32.PACK_AB R4, RZ, R4 ;  /* 0x00000004ff04723e */ /* 0x000fca00000010ff */
[----:B------:R0:W-:Y:S01]  /*6cc0*/  @P0 STG.E.U16 desc[UR36][R76.64+0xb2], R4 ;  /* 0x0000b2044c000986 */ /* 0x0001e2000c101524 */
[----:B------:R-:W-:Y:S05]  /*6cd0*/  @!P2 BRA `(.L_x_216) ;  /* 0x000000000004a947 */ /* 0x000fea0003800000 */
[----:B------:R0:W5:Y:S02]  /*6ce0*/  LDG.E.LTC128B.U16 R139, desc[UR36][R8.64+0xb0] ;  /* 0x0000b024088b7981 */ /* 0x000164000c1e1520 */
.L_x_216:
[----:B------:R-:W-:Y:S05]  /*6cf0*/  BSYNC B1 ;  /* 0x0000000000017941 */ /* 0x000fea0003800000 */
.L_x_215:
        /* <DEDUP_REMOVED lines=12> */
.L_x_218:
[----:B------:R-:W-:Y:S05]  /*6dc0*/  BSYNC B1 ;  /* 0x0000000000017941 */ /* 0x000fea0003800000 */
.L_x_217:
[----:B------:R-:W-:Y:S05]  /*6dd0*/  @!P1 BRA `(.L_x_219) ;  /* 0x0000001800fc9947 */ /* 0x000fea0003800000 */
[----:B0----5:R-:W-:-:S04]  /*6de0*/  IMAD.U32 R4, R139, 0x10000, RZ ;  /* 0x000100008b047824 */ /* 0x021fc800078e00ff */
[----:B------:R-:W-:-:S04]  /*6df0*/  FMUL R4, R4, R121 ;  /* 0x0000007904047220 */ /* 0x000fc80000400000 */
[----:B------:R-:W-:-:S05]  /*6e00*/  FFMA R4, R71, R120, R4 ;  /* 0x0000007847047223 */ /* 0x000fca0000000004 */
[----:B------:R-:W-:-:S05]  /*6e10*/  F2FP.BF16.F32.PACK_AB R4, RZ, R4 ;  /* 0x00000004ff04723e */ /* 0x000fca00000010ff */
[----:B------:R0:W-:Y:S01]  /*6e20*/  STG.E.U16 desc[UR36][R72.64+0xb2], R4 ;  /* 0x0000b20448007986 */ /* 0x0001e2000c101524 */
[----:B------:R-:W-:Y:S05]  /*6e30*/  BRA `(.L_x_219) ;  /* 0x0000001800e47947 */ /* 0x000fea0003800000 */
.L_x_30:
[----:B------:R-:W-:Y:S01]  /*6e40*/  ULDC.64 UR4, c[0x0][0x5c0] ;  /* 0x0001700000047ab9 */ /* 0x000fe20000000a00 */
[-C--:B------:R-:W-:Y:S01]  /*6e50*/  FMUL R72, R72, R120.reuse ;  /* 0x0000007848487220 */ /* 0x080fe20000400000 */
[----:B------:R-:W-:Y:S01]  /*6e60*/  LEA R8, P2, R130, UR4, 0x1 ;  /* 0x0000000482087c11 */ /* 0x000fe2000f8408ff */
[----:B------:R-:W-:Y:S01]  /*6e70*/  FMUL R73, R73, R120 ;  /* 0x0000007849497220 */ /* 0x000fe20000400000 */
[----:B------:R-:W-:Y:S01]  /*6e80*/  ISETP.GT.AND P3, PT, R3, 0x1, P0 ;  /* 0x000000010300780c */ /* 0x000fe20000764270 */
[----:B------:R-:W-:Y:S01]  /*6e90*/  IMAD.SHL.U32 R7, R4, 0x10, RZ ;  /* 0x0000001004077824 */ /* 0x000fe200078e00ff */
[----:B------:R-:W-:Y:S01]  /*6ea0*/  F2FP.BF16.F32.PACK_AB R72, RZ, R72 ;  /* 0x00000048ff48723e */ /* 0x000fe200000010ff */
[-C--:B------:R-:W-:Y:S01]  /*6eb0*/  FMUL R74, R74, R120.reuse ;  /* 0x000000784a4a7220 */ /* 0x080fe20000400000 */
[----:B------:R-:W-:Y:S01]  /*6ec0*/  LEA.HI.X R9, R130, UR5, R137, 0x1, P2 ;  /* 0x0000000582097c11 */ /* 0x000fe200090f0c89 */
[-C--:B------:R-:W-:Y:S01]  /*6ed0*/  FMUL R75, R75, R120.reuse ;  /* 0x000000784b4b7220 */ /* 0x080fe20000400000 */
[----:B------:R-:W-:Y:S01]  /*6ee0*/  ISETP.GT.AND P2, PT, R122, 0x8, PT ;  /* 0x000000087a00780c */ /* 0x000fe20003f44270 */
[-C--:B------:R-:W-:Y:S01]  /*6ef0*/  FMUL R76, R76, R120.reuse ;  /* 0x000000784c4c7220 */ /* 0x080fe20000400000 */
[----:B------:R-:W-:Y:S01]  /*6f00*/  F2FP.BF16.F32.PACK_AB R73, RZ, R73 ;  /* 0x00000049ff49723e */ /* 0x000fe200000010ff */
[----:B------:R-:W-:Y:S01]  /*6f10*/  @P1 STG.E.U16 desc[UR36][R8.64], R72 ;  /* 0x0000004808001986 */ /* 0x000fe2000c101524 */
[----:B------:R-:W-:Y:S01]  /*6f20*/  ISETP.GT.AND P1, PT, R3, RZ, P2 ;  /* 0x000000ff0300720c */ /* 0x000fe20001724270 */
[----:B------:R-:W-:Y:S01]  /*6f30*/  FMUL R77, R77, R120 ;  /* 0x000000784d4d7220 */ /* 0x000fe20000400000 */
[----:B------:R-:W-:Y:S01]  /*6f40*/  SHF.L.U64.HI R6, R4, 0x4, R5 ;  /* 0x0000000404067819 */ /* 0x000fe20000010205 */
[----:B------:R-:W-:Y:S01]  /*6f50*/  @P3 STG.E.U16 desc[UR36][R8.64+0x2], R73 ;  /* 0x0000024908003986 */ /* 0x000fe2000c101524 */
[----:B------:R-:W-:Y:S01]  /*6f60*/  IADD3 R10, P4, R7, R8, RZ ;  /* 0x00000008070a7210 */ /* 0x000fe20007f9e0ff */
[----:B------:R-:W-:Y:S01]  /*6f70*/  FMUL R78, R78, R120 ;  /* 0x000000784e4e7220 */ /* 0x000fe20000400000 */
[----:B------:R-:W-:Y:S01]  /*6f80*/  F2FP.BF16.F32.PACK_AB R74, RZ, R74 ;  /* 0x0000004aff4a723e */ /* 0x000fe200000010ff */
[-C--:B------:R-:W-:Y:S01]  /*6f90*/  FMUL R79, R79, R120.reuse ;  /* 0x000000784f4f7220 */ /* 0x080fe20000400000 */
[C---:B------:R-:W-:Y:S01]  /*6fa0*/  ISETP.GT.AND P3, PT, R3.reuse, 0x1, P2 ;  /* 0x000000010300780c */ /* 0x040fe20001764270 */
[----:B------:R-:W-:Y:S01]  /*6fb0*/  IMAD.X R11, R6, 0x1, R9, P4 ;  /* 0x00000001060b7824 */ /* 0x000fe200020e0609 */
[C---:B------:R-:W-:Y:S01]  /*6fc0*/  ISETP.GT.AND P5, PT, R3.reuse, 0x8, P0 ;  /* 0x000000080300780c */ /* 0x040fe200007a4270 */
[-C--:B------:R-:W-:Y:S01]  /*6fd0*/  FMUL R80, R80, R120.reuse ;  /* 0x0000007850507220 */ /* 0x080fe20000400000 */
[----:B------:R-:W-:Y:S01]  /*6fe0*/  ISETP.GT.AND P4, PT, R3, 0x9, P0 ;  /* 0x000000090300780c */ /* 0x000fe20000784270 */
[-C--:B------:R-:W-:Y:S01]  /*6ff0*/  FMUL R81, R81, R120.reuse ;  /* 0x0000007851517220 */ /* 0x080fe20000400000 */
[----:B------:R-:W-:Y:S01]  /*7000*/  @P1 STG.E.U16 desc[UR36][R10.64], R74 ;  /* 0x0000004a0a001986 */ /* 0x000fe2000c101524 */
[----:B------:R-:W-:Y:S01]  /*7010*/  ISETP.GT.AND P1, PT, R3, 0x8, P2 ;  /* 0x000000080300780c */ /* 0x000fe20001724270 */
[-C--:B------:R-:W-:Y:S01]  /*7020*/  FMUL R82, R82, R120.reuse ;  /* 0x0000007852527220 */ /* 0x080fe20000400000 */
[----:B------:R-:W-:Y:S01]  /*7030*/  F2FP.BF16.F32.PACK_AB R75, RZ, R75 ;  /* 0x0000004bff4b723e */ /* 0x000fe200000010ff */
[----:B------:R-:W-:Y:S01]  /*7040*/  FMUL R83, R83, R120 ;  /* 0x0000007853537220 */ /* 0x000fe20000400000 */
[----:B------:R-:W-:Y:S01]  /*7050*/  F2FP.BF16.F32.PACK_AB R76, RZ, R76 ;  /* 0x0000004cff4c723e */ /* 0x000fe200000010ff */
[----:B------:R-:W-:Y:S01]  /*7060*/  FMUL R84, R84, R120 ;  /* 0x0000007854547220 */ /* 0x000fe20000400000 */
[----:B------:R-:W-:Y:S01]  /*7070*/  F2FP.BF16.F32.PACK_AB R77, RZ, R77 ;  /* 0x0000004dff4d723e */ /* 0x000fe200000010ff */
[----:B------:R-:W-:Y:S01]  /*7080*/  @P3 STG.E.U16 desc[UR36][R10.64+0x2], R75 ;  /* 0x0000024b0a003986 */ /* 0x000fe2000c101524 */
[----:B------:R-:W-:Y:S01]  /*7090*/  F2FP.BF16.F32.PACK_AB R78, RZ, R78 ;  /* 0x0000004eff4e723e */ /* 0x000fe200000010ff */
[-C--:B------:R-:W-:Y:S01]  /*70a0*/  FMUL R85, R85, R120.reuse ;  /* 0x0000007855557220 */ /* 0x080fe20000400000 */
[C---:B------:R-:W-:Y:S01]  /*70b0*/  ISETP.GT.AND P3, PT, R3.reuse, 0x9, P2 ;  /* 0x000000090300780c */ /* 0x040fe20001764270 */
[----:B------:R-:W-:Y:S01]  /*70c0*/  @P5 STG.E.U16 desc[UR36][R8.64+0x10], R76 ;  /* 0x0000104c08005986 */ /* 0x000fe2000c101524 */
[C---:B------:R-:W-:Y:S01]  /*70d0*/  ISETP.GT.AND P5, PT, R3.reuse, 0x10, P0 ;  /* 0x000000100300780c */ /* 0x040fe200007a4270 */
[-C--:B------:R-:W-:Y:S01]  /*70e0*/  FMUL R86, R86, R120.reuse ;  /* 0x0000007856567220 */ /* 0x080fe20000400000 */
[----:B------:R-:W-:Y:S01]  /*70f0*/  F2FP.BF16.F32.PACK_AB R79, RZ, R79 ;  /* 0x0000004fff4f723e */ /* 0x000fe200000010ff */
[----:B------:R-:W-:Y:S01]  /*7100*/  @P4 STG.E.U16 desc[UR36][R8.64+0x12], R77 ;  /* 0x0000124d08004986 */ /* 0x000fe2000c101524 */
[----:B------:R-:W-:Y:S01]  /*7110*/  ISETP.GT.AND P4, PT, R3, 0x11, P0 ;  /* 0x000000110300780c */ /* 0x000fe20000784270 */
[----:B------:R-:W-:Y:S01]  /*7120*/  FMUL R87, R87, R120 ;  /* 0x0000007857577220 */ /* 0x000fe20000400000 */
[----:B------:R-:W-:Y:S01]  /*7130*/  F2FP.BF16.F32.PACK_AB R80, RZ, R80 ;  /* 0x00000050ff50723e */ /* 0x000fe200000010ff */
[----:B------:R-:W-:Y:S01]  /*7140*/  @P1 STG.E.U16 desc[UR36][R10.64+0x10], R78 ;  /* 0x0000104e0a001986 */ /* 0x000fe2000c101524 */
[----:B------:R-:W-:Y:S01]  /*7150*/  ISETP.GT.AND P1, PT, R3, 0x10, P2 ;  /* 0x000000100300780c */ /* 0x000fe20001724270 */
        /* <DEDUP_REMOVED lines=116> */
[-C--:B------:R-:W-:Y:S01]  /*78a0*/  FMUL R24, R24, R120.reuse ;  /* 0x0000007818187220 */ /* 0x080fe20000400000 */
[----:B------:R-:W-:Y:S01]  /*78b0*/  F2FP.BF16.F32.PACK_AB R113, RZ, R113 ;  /* 0x00000071ff71723e */ /* 0x000fe200000010ff */
[----:B------:R-:W-:Y:S01]  /*78c0*/  FMUL R25, R25, R120 ;  /* 0x0000007819197220 */ /* 0x000fe20000400000 */
[----:B------:R-:W-:Y:S01]  /*78d0*/  F2FP.BF16.F32.PACK_AB R114, RZ, R114 ;  /* 0x00000072ff72723e */ /* 0x000fe200000010ff */
[-C--:B------:R-:W-:Y:S01]  /*78e0*/  FMUL R26, R26, R120.reuse ;  /* 0x000000781a1a7220 */ /* 0x080fe20000400000 */
[----:B------:R-:W-:Y:S01]  /*78f0*/  F2FP.BF16.F32.PACK_AB R115, RZ, R115 ;  /* 0x00000073ff73723e */ /* 0x000fe200000010ff */
        /* <DEDUP_REMOVED lines=35> */
[----:B------:R-:W-:Y:S01]  /*7b30*/  ISETP.GT.AND P2, PT, R3, 0x59, P2 ;  /* 0x000000590300780c */ /* 0x000fe20001744270 */
[-C--:B------:R-:W-:Y:S01]  /*7b40*/  FMUL R37, R37, R120.reuse ;  /* 0x0000007825257220 */ /* 0x080fe20000400000 */
[----:B------:R-:W-:Y:S01]  /*7b50*/  F2FP.BF16.F32.PACK_AB R29, RZ, R29 ;  /* 0x0000001dff1d723e */ /* 0x000fe200000010ff */
[----:B------:R-:W-:Y:S01]  /*7b60*/  FMUL R38, R38, R120 ;  /* 0x0000007826267220 */ /* 0x000fe20000400000 */
[----:B------:R-:W-:Y:S01]  /*7b70*/  F2FP.BF16.F32.PACK_AB R30, RZ, R30 ;  /* 0x0000001eff1e723e */ /* 0x000fe200000010ff */
[-C--:B------:R-:W-:Y:S01]  /*7b80*/  FMUL R39, R39, R120.reuse ;  /* 0x0000007827277220 */ /* 0x080fe20000400000 */
[----:B------:R-:W-:Y:S01]  /*7b90*/  F2FP.BF16.F32.PACK_AB R31, RZ, R31 ;  /* 0x0000001fff1f723e */ /* 0x000fe200000010ff */
[----:B------:R-:W-:Y:S01]  /*7ba0*/  @P4 STG.E.U16 desc[UR36][R8.64+0xa2], R113 ;  /* 0x0000a27108004986 */ /* 0x000fe2000c101524 */
[C---:B------:R-:W-:Y:S01]  /*7bb0*/  ISETP.GT.AND P4, PT, R3.reuse, 0x58, P0 ;  /* 0x000000580300780c */ /* 0x040fe20000784270 */
[----:B------:R-:W-:Y:S01]  /*7bc0*/  FMUL R40, R40, R120 ;  /* 0x0000007828287220 */ /* 0x000fe20000400000 */
[----:B------:R-:W-:Y:S01]  /*7bd0*/  F2FP.BF16.F32.PACK_AB R32, RZ, R32 ;  /* 0x00000020ff20723e */ /* 0x000fe200000010ff */
[----:B------:R-:W-:Y:S01]  /*7be0*/  @P3 STG.E.U16 desc[UR36][R10.64+0xa0], R114 ;  /* 0x0000a0720a003986 */ /* 0x000fe2000c101524 */
[----:B------:R-:W-:Y:S01]  /*7bf0*/  ISETP.GT.AND P3, PT, R3, 0x59, P0 ;  /* 0x000000590300780c */ /* 0x000fe20000764270 */
[-C--:B------:R-:W-:Y:S01]  /*7c00*/  FMUL R41, R41, R120.reuse ;  /* 0x0000007829297220 */ /* 0x080fe20000400000 */
[C---:B------:R-:W-:Y:S01]  /*7c10*/  ISETP.GT.AND P0, PT, R122.reuse, 0x88, PT ;  /* 0x000000887a00780c */ /* 0x040fe20003f04270 */
[----:B------:R-:W-:Y:S01]  /*7c20*/  @P1 STG.E.U16 desc[UR36][R10.64+0xa2], R115 ;  /* 0x0000a2730a001986 */ /* 0x000fe2000c101524 */
[----:B------:R-:W-:Y:S01]  /*7c30*/  ISETP.GT.AND P1, PT, R122, 0x80, PT ;  /* 0x000000807a00780c */ /* 0x000fe20003f24270 */
[-C--:B------:R-:W-:Y:S01]  /*7c40*/  FMUL R42, R42, R120.reuse ;  /* 0x000000782a2a7220 */ /* 0x080fe20000400000 */
[----:B------:R-:W-:Y:S01]  /*7c50*/  F2FP.BF16.F32.PACK_AB R33, RZ, R33 ;  /* 0x00000021ff21723e */ /* 0x000fe200000010ff */
[----:B------:R-:W-:Y:S01]  /*7c60*/  FMUL R43, R43, R120 ;  /* 0x000000782b2b7220 */ /* 0x000fe20000400000 */
[----:B------:R-:W-:Y:S01]  /*7c70*/  F2FP.BF16.F32.PACK_AB R34, RZ, R34 ;  /* 0x00000022ff22723e */ /* 0x000fe200000010ff */
[----:B------:R-:W-:Y:S01]  /*7c80*/  @P4 STG.E.U16 desc[UR36][R8.64+0xb0], R116 ;  /* 0x0000b07408004986 */ /* 0x000fe2000c101524 */
[C---:B------:R-:W-:Y:S01]  /*7c90*/  ISETP.GT.AND P4, PT, R3.reuse, RZ, P1 ;  /* 0x000000ff0300720c */ /* 0x040fe20000f84270 */
[-C--:B------:R-:W-:Y:S01]  /*7ca0*/  FMUL R44, R44, R120.reuse ;  /* 0x000000782c2c7220 */ /* 0x080fe20000400000 */
[----:B------:R-:W-:Y:S01]  /*7cb0*/  F2FP.BF16.F32.PACK_AB R35, RZ, R35 ;  /* 0x00000023ff23723e */ /* 0x000fe200000010ff */
[----:B------:R0:W-:Y:S01]  /*7cc0*/  @P3 STG.E.U16 desc[UR36][R8.64+0xb2], R117 ;  /* 0x0000b27508003986 */ /* 0x0001e2000c101524 */
[----:B------:R-:W-:Y:S01]  /*7cd0*/  ISETP.GT.AND P3, PT, R3, 0x1, P1 ;  /* 0x000000010300780c */ /* 0x000fe20000f64270 */
[----:B------:R-:W-:Y:S01]  /*7ce0*/  FMUL R45, R45, R120 ;  /* 0x000000782d2d7220 */ /* 0x000fe20000400000 */
[----:B------:R-:W-:Y:S01]  /*7cf0*/  F2FP.BF16.F32.PACK_AB R36, RZ, R36 ;  /* 0x00000024ff24723e */ /* 0x000fe200000010ff */
[----:B------:R-:W-:Y:S01]  /*7d00*/  @P5 STG.E.U16 desc[UR36][R10.64+0xb0], R118 ;  /* 0x0000b0760a005986 */ /* 0x000fe2000c101524 */
[----:B------:R-:W-:Y:S01]  /*7d10*/  F2FP.BF16.F32.PACK_AB R37, RZ, R37 ;  /* 0x00000025ff25723e */ /* 0x000fe200000010ff */
[----:B------:R-:W-:Y:S01]  /*7d20*/  FMUL R46, R46, R120 ;  /* 0x000000782e2e7220 */ /* 0x000fe20000400000 */
[----:B------:R-:W-:Y:S01]  /*7d30*/  F2FP.BF16.F32.PACK_AB R38, RZ, R38 ;  /* 0x00000026ff26723e */ /* 0x000fe200000010ff */
[----:B------:R-:W-:Y:S01]  /*7d40*/  @P2 STG.E.U16 desc[UR36][R10.64+0xb2], R119 ;  /* 0x0000b2770a002986 */ /* 0x000fe2000c101524 */
[----:B------:R-:W-:Y:S01]  /*7d50*/  ISETP.GT.AND P2, PT, R3, RZ, P0 ;  /* 0x000000ff0300720c */ /* 0x000fe20000744270 */
[-C--:B------:R-:W-:Y:S01]  /*7d60*/  FMUL R47, R47, R120.reuse ;  /* 0x000000782f2f7220 */ /* 0x080fe20000400000 */
[----:B------:R-:W-:Y:S01]  /*7d70*/  F2FP.BF16.F32.PACK_AB R39, RZ, R39 ;  /* 0x00000027ff27723e */ /* 0x000fe200000010ff */
[----:B------:R-:W-:Y:S01]  /*7d80*/  FMUL R48, R48, R120 ;  /* 0x0000007830307220 */ /* 0x000fe20000400000 */
[----:B0-----:R-:W-:Y:S01]  /*7d90*/  LEA R8, P5, R4, R8, 0x8 ;  /* 0x0000000804087211 */ /* 0x001fe200078a40ff */
[----:B------:R-:W-:Y:S01]  /*7da0*/  FMUL R49, R49, R120 ;  /* 0x0000007831317220 */ /* 0x000fe20000400000 */
[----:B------:R-:W-:Y:S01]  /*7db0*/  F2FP.BF16.F32.PACK_AB R40, RZ, R40 ;  /* 0x00000028ff28723e */ /* 0x000fe200000010ff */
[-C--:B------:R-:W-:Y:S01]  /*7dc0*/  FMUL R50, R50, R120.reuse ;  /* 0x0000007832327220 */ /* 0x080fe20000400000 */
[----:B------:R-:W-:Y:S01]  /*7dd0*/  LEA.HI.X R9, R4, R9, R5, 0x8, P5 ;  /* 0x0000000904097211 */ /* 0x000fe200028f4405 */
        /* <DEDUP_REMOVED lines=9> */
[----:B------:R-:W-:Y:S01]  /*7e70*/  IADD3 R4, P3, R7, R8, RZ ;  /* 0x0000000807047210 */ /* 0x000fe20007f7e0ff */
[-C--:B------:R-:W-:Y:S01]  /*7e80*/  FMUL R54, R54, R120.reuse ;  /* 0x0000007836367220 */ /* 0x080fe20000400000 */
[----:B------:R-:W-:Y:S01]  /*7e90*/  F2FP.BF16.F32.PACK_AB R43, RZ, R43 ;  /* 0x0000002bff2b723e */ /* 0x000fe200000010ff */
[----:B------:R-:W-:Y:S01]  /*7ea0*/  FMUL R55, R55, R120 ;  /* 0x0000007837377220 */ /* 0x000fe20000400000 */
[----:B------:R-:W-:Y:S01]  /*7eb0*/  F2FP.BF16.F32.PACK_AB R44, RZ, R44 ;  /* 0x0000002cff2c723e */ /* 0x000fe200000010ff */
[--C-:B------:R-:W-:Y:S01]  /*7ec0*/  IMAD.X R5, R6, 0x1, R9.reuse, P3 ;  /* 0x0000000106057824 */ /* 0x100fe200018e0609 */
[C---:B------:R-:W-:Y:S01]  /*7ed0*/  ISETP.GT.AND P3, PT, R3.reuse, 0x9, P1 ;  /* 0x000000090300780c */ /* 0x040fe20000f64270 */
[-C--:B------:R-:W-:Y:S01]  /*7ee0*/  FMUL R56, R56, R120.reuse ;  /* 0x0000007838387220 */ /* 0x080fe20000400000 */
[----:B------:R-:W-:Y:S01]  /*7ef0*/  F2FP.BF16.F32.PACK_AB R45, RZ, R45 ;  /* 0x0000002dff2d723e */ /* 0x000fe200000010ff */
[--C-:B------:R-:W-:Y:S01]  /*7f00*/  @P4 IMAD.MOV.U32 R6, RZ, RZ, R8.reuse ;  /* 0x000000ffff064224 */ /* 0x100fe200078e0008 */
[----:B------:R-:W-:Y:S01]  /*7f10*/  @P2 STG.E.U16 desc[UR36][R4.64], R26 ;  /* 0x0000001a04002986 */ /* 0x000fe2000c101524 */
[--C-:B------:R-:W-:Y:S01]  /*7f20*/  @P4 IMAD.MOV.U32 R7, RZ, RZ, R9.reuse ;  /* 0x000000ffff074224 */ /* 0x100fe200078e0009 */
[----:B------:R-:W-:Y:S01]  /*7f30*/  ISETP.GT.AND P2, PT, R3, 0x8, P0 ;  /* 0x000000080300780c */ /* 0x000fe20000744270 */
[-C--:B------:R-:W-:Y:S01]  /*7f40*/  FMUL R57, R57, R120.reuse ;  /* 0x0000007839397220 */ /* 0x080fe20000400000 */
[----:B------:R-:W-:Y:S01]  /*7f50*/  @P5 STG.E.U16 desc[UR36][R4.64+0x2], R27 ;  /* 0x0000021b04005986 */ /* 0x000fe2000c101524 */
[C---:B------:R-:W-:Y:S01]  /*7f60*/  ISETP.GT.AND P5, PT, R3.reuse, 0x9, P0 ;  /* 0x000000090300780c */ /* 0x040fe200007a4270 */
[----:B------:R-:W-:Y:S01]  /*7f70*/  FMUL R58, R58, R120 ;  /* 0x000000783a3a7220 */ /* 0x000fe20000400000 */
[----:B------:R-:W-:Y:S01]  /*7f80*/  F2FP.BF16.F32.PACK_AB R46, RZ, R46 ;  /* 0x0000002eff2e723e */ /* 0x000fe200000010ff */
[----:B------:R0:W-:Y:S01]  /*7f90*/  @P4 STG.E.U16 desc[UR36][R6.64+0x10], R28 ;  /* 0x0000101c06004986 */ /* 0x0001e2000c101524 */
        /* <DEDUP_REMOVED lines=9> */
[----:B------:R-:W-:Y:S01]  /*8030*/  FMUL R63, R63, R120 ;  /* 0x000000783f3f7220 */ /* 0x000fe20000400000 */
[----:B------:R-:W-:Y:S01]  /*8040*/  F2FP.BF16.F32.PACK_AB R51, RZ, R51 ;  /* 0x00000033ff33723e */ /* 0x000fe200000010ff */
[--C-:B0-----:R-:W-:Y:S01]  /*8050*/  @P3 IMAD.MOV.U32 R6, RZ, RZ, R8.reuse ;  /* 0x000000ffff063224 */ /* 0x101fe200078e0008 */
[----:B------:R-:W-:Y:S01]  /*8060*/  F2FP.BF16.F32.PACK_AB R52, RZ, R52 ;  /* 0x00000034ff34723e */ /* 0x000fe200000010ff */
[--C-:B------:R-:W-:Y:S01]  /*8070*/  @P3 IMAD.MOV.U32 R7, RZ, RZ, R9.reuse ;  /* 0x000000ffff073224 */ /* 0x100fe200078e0009 */
[----:B------:R-:W-:Y:S01]  /*8080*/  F2FP.BF16.F32.PACK_AB R53, RZ, R53 ;  /* 0x00000035ff35723e */ /* 0x000fe200000010ff */
[----:B------:R-:W-:Y:S01]  /*8090*/  FMUL R64, R64, R120 ;  /* 0x0000007840407220 */ /* 0x000fe20000400000 */
[----:B------:R-:W-:Y:S01]  /*80a0*/  F2FP.BF16.F32.PACK_AB R54, RZ, R54 ;  /* 0x00000036ff36723e */ /* 0x000fe200000010ff */
[-C--:B------:R-:W-:Y:S01]  /*80b0*/  FMUL R65, R65, R120.reuse ;  /* 0x0000007841417220 */ /* 0x080fe20000400000 */
[----:B------:R0:W-:Y:S01]  /*80c0*/  @P3 STG.E.U16 desc[UR36][R6.64+0x12], R29 ;  /* 0x0000121d06003986 */ /* 0x0001e2000c101524 */
        /* <DEDUP_REMOVED lines=11> */
[----:B0-----:R-:W-:Y:S01]  /*8180*/  @P4 IMAD.MOV.U32 R6, RZ, RZ, R8 ;  /* 0x000000ffff064224 */ /* 0x001fe200078e0008 */
[----:B------:R-:W-:Y:S01]  /*8190*/  F2FP.BF16.F32.PACK_AB R58, RZ, R58 ;  /* 0x0000003aff3a723e */ /* 0x000fe200000010ff */
[----:B------:R-:W-:Y:S01]  /*81a0*/  @P4 IMAD.MOV.U32 R7, RZ, RZ, R9 ;  /* 0x000000ffff074224 */ /* 0x000fe200078e0009 */
[----:B------:R-:W-:Y:S01]  /*81b0*/  F2FP.BF16.F32.PACK_AB R59, RZ, R59 ;  /* 0x0000003bff3b723e */ /* 0x000fe200000010ff */
[----:B------:R-:W-:Y:S01]  /*81c0*/  FMUL R69, R69, R120 ;  /* 0x0000007845457220 */ /* 0x000fe20000400000 */
[----:B------:R-:W-:Y:S01]  /*81d0*/  F2FP.BF16.F32.PACK_AB R60, RZ, R60 ;  /* 0x0000003cff3c723e */ /* 0x000fe200000010ff */
[-C--:B------:R-:W-:Y:S01]  /*81e0*/  FMUL R70, R70, R120.reuse ;  /* 0x0000007846467220 */ /* 0x080fe20000400000 */
[----:B------:R0:W-:Y:S01]  /*81f0*/  @P4 STG.E.U16 desc[UR36][R6.64+0x20], R32 ;  /* 0x0000202006004986 */ /* 0x0001e2000c101524 */
[----:B------:R-:W-:Y:S01]  /*8200*/  ISETP.GT.AND P4, PT, R3, 0x18, P1 ;  /* 0x000000180300780c */ /* 0x000fe20000f84270 */
[----:B------:R-:W-:Y:S01]  /*8210*/  FMUL R71, R71, R120 ;  /* 0x0000007847477220 */ /* 0x000fe20000400000 */
[----:B------:R-:W-:-:S02]  /*8220*/  F2FP.BF16.F32.PACK_AB R61, RZ, R61 ;  /* 0x0000003dff3d723e */ /* 0x000fc400000010ff */
[----:B------:R-:W-:Y:S02]  /*8230*/  F2FP.BF16.F32.PACK_AB R62, RZ, R62 ;  /* 0x0000003eff3e723e */ /* 0x000fe400000010ff */
[----:B------:R-:W-:Y:S02]  /*8240*/  F2FP.BF16.F32.PACK_AB R63, RZ, R63 ;  /* 0x0000003fff3f723e */ /* 0x000fe400000010ff */
[----:B------:R-:W-:Y:S02]  /*8250*/  F2FP.BF16.F32.PACK_AB R64, RZ, R64 ;  /* 0x00000040ff40723e */ /* 0x000fe400000010ff */
[----:B------:R-:W-:Y:S01]  /*8260*/  F2FP.BF16.F32.PACK_AB R65, RZ, R65 ;  /* 0x00000041ff41723e */ /* 0x000fe200000010ff */
[----:B0-----:R-:W-:Y:S01]  /*8270*/  @P3 IMAD.MOV.U32 R6, RZ, RZ, R8 ;  /* 0x000000ffff063224 */ /* 0x001fe200078e0008 */
[----:B------:R-:W-:Y:S02]  /*8280*/  @P3 MOV R7, R9 ;  /* 0x0000000900073202 */ /* 0x000fe40000000f00 */
[----:B------:R-:W-:-:S02]  /*8290*/  F2FP.BF16.F32.PACK_AB R66, RZ, R66 ;  /* 0x00000042ff42723e */ /* 0x000fc400000010ff */
[----:B------:R-:W-:Y:S01]  /*82a0*/  F2FP.BF16.F32.PACK_AB R67, RZ, R67 ;  /* 0x00000043ff43723e */ /* 0x000fe200000010ff */
[----:B------:R0:W-:Y:S01]  /*82b0*/  @P3 STG.E.U16 desc[UR36][R6.64+0x22], R33 ;  /* 0x0000222106003986 */ /* 0x0001e2000c101524 */
[C---:B------:R-:W-:Y:S02]  /*82c0*/  ISETP.GT.AND P3, PT, R3.reuse, 0x19, P1 ;  /* 0x000000190300780c */ /* 0x040fe40000f64270 */
[----:B------:R-:W-:Y:S01]  /*82d0*/  F2FP.BF16.F32.PACK_AB R68, RZ, R68 ;  /* 0x00000044ff44723e */ /* 0x000fe200000010ff */
[----:B------:R-:W-:Y:S01]  /*82e0*/  @P2 STG.E.U16 desc[UR36][R4.64+0x20], R34 ;  /* 0x0000202204002986 */ /* 0x000fe2000c101524 */
[C---:B------:R-:W-:Y:S02]  /*82f0*/  ISETP.GT.AND P2, PT, R3.reuse, 0x18, P0 ;  /* 0x000000180300780c */ /* 0x040fe40000744270 */
[----:B------:R-:W-:Y:S01]  /*8300*/  F2FP.BF16.F32.PACK_AB R69, RZ, R69 ;  /* 0x00000045ff45723e */ /* 0x000fe200000010ff */
[----:B------:R-:W-:Y:S01]  /*8310*/  @P5 STG.E.U16 desc[UR36][R4.64+0x22], R35 ;  /* 0x0000222304005986 */ /* 0x000fe2000c101524 */
[----:B------:R-:W-:-:S02]  /*8320*/  ISETP.GT.AND P5, PT, R3, 0x19, P0 ;  /* 0x000000190300780c */ /* 0x000fc400007a4270 */
[----:B------:R-:W-:Y:S01]  /*8330*/  F2FP.BF16.F32.PACK_AB R70, RZ, R70 ;  /* 0x00000046ff46723e */ /* 0x000fe200000010ff */
[----:B0-----:R-:W-:Y:S01]  /*8340*/  @P4 IMAD.MOV.U32 R6, RZ, RZ, R8 ;  /* 0x000000ffff064224 */ /* 0x001fe200078e0008 */
[----:B------:R-:W-:Y:S01]  /*8350*/  F2FP.BF16.F32.PACK_AB R71, RZ, R71 ;  /* 0x00000047ff47723e */ /* 0x000fe200000010ff */
[----:B------:R-:W-:-:S05]  /*8360*/  @P4 IMAD.MOV.U32 R7, RZ, RZ, R9 ;  /* 0x000000ffff074224 */ /* 0x000fca00078e0009 */
[----:B------:R0:W-:Y:S01]  /*8370*/  @P4 STG.E.U16 desc[UR36][R6.64+0x30], R36 ;  /* 0x0000302406004986 */ /* 0x0001e2000c101524 */
[----:B------:R-:W-:Y:S01]  /*8380*/  ISETP.GT.AND P4, PT, R3, 0x20, P1 ;  /* 0x000000200300780c */ /* 0x000fe20000f84270 */
[----:B0-----:R-:W-:Y:S02]  /*8390*/  @P3 IMAD.MOV.U32 R6, RZ, RZ, R8 ;  /* 0x000000ffff063224 */ /* 0x001fe400078e0008 */
[----:B------:R-:W-:-:S05]  /*83a0*/  @P3 IMAD.MOV.U32 R7, RZ, RZ, R9 ;  /* 0x000000ffff073224 */ /* 0x000fca00078e0009 */
[----:B------:R0:W-:Y:S01]  /*83b0*/  @P3 STG.E.U16 desc[UR36][R6.64+0x32], R37 ;  /* 0x0000322506003986 */ /* 0x0001e2000c101524 */
[----:B------:R-:W-:-:S03]  /*83c0*/  ISETP.GT.AND P3, PT, R3, 0x21, P1 ;  /* 0x000000210300780c */ /* 0x000fc60000f64270 */
[----:B------:R-:W-:Y:S01]  /*83d0*/  @P2 STG.E.U16 desc[UR36][R4.64+0x30], R38 ;  /* 0x0000302604002986 */ /* 0x000fe2000c101524 */
[----:B------:R-:W-:-:S03]  /*83e0*/  ISETP.GT.AND P2, PT, R3, 0x20, P0 ;  /* 0x000000200300780c */ /* 0x000fc60000744270 */
[----:B------:R-:W-:Y:S01]  /*83f0*/  @P5 STG.E.U16 desc[UR36][R4.64+0x32], R39 ;  /* 0x0000322704005986 */ /* 0x000fe2000c101524 */
[----:B------:R-:W-:Y:S01]  /*8400*/  ISETP.GT.AND P5, PT, R3, 0x21, P0 ;  /* 0x000000210300780c */ /* 0x000fe200007a4270 */
[----:B0-----:R-:W-:Y:S02]  /*8410*/  @P4 IMAD.MOV.U32 R6, RZ, RZ, R8 ;  /* 0x000000ffff064224 */ /* 0x001fe400078e0008 */
        /* <DEDUP_REMOVED lines=26> */
[----:B------:R-:W-:Y:S02]  /*85c0*/  ISETP.GT.AND P4, PT, R3, 0x38, P1 ;  /* 0x000000380300780c */ /* 0x000fe40000f84270 */
[----:B0-----:R-:W-:Y:S01]  /*85d0*/  @P3 MOV R6, R8 ;  /* 0x0000000800063202 */ /* 0x001fe20000000f00 */
        /* <DEDUP_REMOVED lines=43> */
[----:B0-----:R-:W-:Y:S01]  /*8890*/  @P4 IMAD.MOV.U32 R6, RZ, RZ, R8 ;  /* 0x000000ffff064224 */ /* 0x001fe200078e0008 */
[----:B------:R-:W-:-:S05]  /*88a0*/  @P4 MOV R7, R9 ;  /* 0x0000000900074202 */ /* 0x000fca0000000f00 */
[----:B------:R0:W-:Y:S01]  /*88b0*/  @P4 STG.E.U16 desc[UR36][R6.64+0xa0], R64 ;  /* 0x0000a04006004986 */ /* 0x0001e2000c101524 */
[C---:B------:R-:W-:Y:S02]  /*88c0*/  ISETP.GT.AND P4, PT, R3.reuse, 0x51, P0 ;  /* 0x000000510300780c */ /* 0x040fe40000784270 */
[----:B------:R-:W-:Y:S01]  /*88d0*/  ISETP.GT.AND P0, PT, R3, 0x59, P0 ;  /* 0x000000590300780c */ /* 0x000fe20000704270 */
[----:B0-----:R-:W-:Y:S02]  /*88e0*/  @P3 IMAD.MOV.U32 R6, RZ, RZ, R8 ;  /* 0x000000ffff063224 */ /* 0x001fe400078e0008 */
[----:B------:R-:W-:-:S05]  /*88f0*/  @P3 IMAD.MOV.U32 R7, RZ, RZ, R9 ;  /* 0x000000ffff073224 */ /* 0x000fca00078e0009 */
[----:B------:R0:W-:Y:S01]  /*8900*/  @P3 STG.E.U16 desc[UR36][R6.64+0xa2], R65 ;  /* 0x0000a24106003986 */ /* 0x0001e2000c101524 */
[C---:B------:R-:W-:Y:S02]  /*8910*/  ISETP.GT.AND P3, PT, R3.reuse, 0x58, P1 ;  /* 0x000000580300780c */ /* 0x040fe40000f64270 */
[----:B------:R-:W-:Y:S01]  /*8920*/  ISETP.GT.AND P1, PT, R3, 0x59, P1 ;  /* 0x000000590300780c */ /* 0x000fe20000f24270 */
[----:B------:R-:W-:Y:S04]  /*8930*/  @P2 STG.E.U16 desc[UR36][R4.64+0xa0], R66 ;  /* 0x0000a04204002986 */ /* 0x000fe8000c101524 */
[----:B------:R-:W-:Y:S06]  /*8940*/  @P4 STG.E.U16 desc[UR36][R4.64+0xa2], R67 ;  /* 0x0000a24304004986 */ /* 0x000fec000c101524 */
[----:B0-----:R-:W-:-:S02]  /*8950*/  @P3 IMAD.MOV.U32 R6, RZ, RZ, R8 ;  /* 0x000000ffff063224 */ /* 0x001fc400078e0008 */
[----:B------:R-:W-:-:S05]  /*8960*/  @P3 IMAD.MOV.U32 R7, RZ, RZ, R9 ;  /* 0x000000ffff073224 */ /* 0x000fca00078e0009 */
[----:B------:R0:W-:Y:S04]  /*8970*/  @P3 STG.E.U16 desc[UR36][R6.64+0xb0], R68 ;  /* 0x0000b04406003986 */ /* 0x0001e8000c101524 */
[----:B------:R1:W-:Y:S04]  /*8980*/  @P1 STG.E.U16 desc[UR36][R8.64+0xb2], R69 ;  /* 0x0000b24508001986 */ /* 0x0003e8000c101524 */
[----:B------:R1:W-:Y:S01]  /*8990*/  @P5 STG.E.U16 desc[UR36][R4.64+0xb0], R70 ;  /* 0x0000b04604005986 */ /* 0x0003e2000c101524 */
[----:B0-----:R-:W-:Y:S02]  /*89a0*/  @P0 IMAD.MOV.U32 R6, RZ, RZ, R4 ;  /* 0x000000ffff060224 */ /* 0x001fe400078e0004 */
[----:B------:R-:W-:-:S05]  /*89b0*/  @P0 IMAD.MOV.U32 R7, RZ, RZ, R5 ;  /* 0x000000ffff070224 */ /* 0x000fca00078e0005 */
[----:B------:R1:W-:Y:S02]  /*89c0*/  @P0 STG.E.U16 desc[UR36][R6.64+0xb2], R71 ;  /* 0x0000b24706000986 */ /* 0x0003e4000c101524 */
.L_x_219:
[----:B------:R-:W-:Y:S05]  /*89d0*/  BSYNC B0 ;  /* 0x0000000000007941 */ /* 0x000fea0003800000 */
.L_x_29:
[----:B------:R-:W-:Y:S01]  /*89e0*/  ULDC UR4, c[0x0][0xc] ;  /* 0x0000030000047ab9 */ /* 0x000fe20000000800 */
[----:B------:R-:W-:Y:S01]  /*89f0*/  ULDC UR5, c[0x0][0x10] ;  /* 0x0000040000057ab9 */ /* 0x000fe20000000800 */
[----:B------:R-:W2:Y:S01]  /*8a00*/  LDC R3, c[0x0][0x14] ;  /* 0x00000500ff037b82 */ /* 0x000ea20000000800 */
[----:B------:R-:W-:Y:S01]  /*8a10*/  UIMAD.WIDE.U32 UR4, UR4, UR5, URZ ;  /* 0x00000005040472a5 */ /* 0x000fe2000f8e003f */
[----:B------:R-:W-:Y:S02]  /*8a20*/  IMAD.MOV.U32 R122, RZ, RZ, -0x1 ;  /* 0xffffffffff7a7424 */ /* 0x000fe400078e00ff */
[----:B------:R-:W-:-:S03]  /*8a30*/  IMAD.MOV.U32 R23, RZ, RZ, -0x1 ;  /* 0xffffffffff177424 */ /* 0x000fc600078e00ff */
[----:B--2---:R-:W-:-:S04]  /*8a40*/  IMAD.WIDE.U32 R16, R3, UR4, R16 ;  /* 0x0000000403107c25 */ /* 0x004fc8000f8e0010 */
[----:B------:R-:W-:Y:S01]  /*8a50*/  IMAD R3, R3, UR5, RZ ;  /* 0x0000000503037c24 */ /* 0x000fe2000f8e02ff */
[----:B------:R-:W-:Y:S02]  /*8a60*/  ULDC.64 UR4, c[0x0][0x650] ;  /* 0x0001940000047ab9 */ /* 0x000fe40000000a00 */
[----:B------:R-:W-:Y:S01]  /*8a70*/  ISETP.GE.U32.AND P0, PT, R16, UR4, PT ;  /* 0x0000000410007c0c */ /* 0x000fe2000bf06070 */
[--C-:B------:R-:W-:Y:S01]  /*8a80*/  IMAD.IADD R17, R17, 0x1, R3.reuse ;  /* 0x0000000111117824 */ /* 0x100fe200078e0203 */
[----:B------:R-:W-:-:S04]  /*8a90*/  PRMT R3, RZ, 0x7610, R3 ;  /* 0x00007610ff037816 */ /* 0x000fc80000000003 */
[----:B------:R-:W-:-:S13]  /*8aa0*/  ISETP.GE.U32.AND.EX P0, PT, R17, UR5, PT, P0 ;  /* 0x0000000511007c0c */ /* 0x000fda000bf06100 */
[----:B------:R-:W-:Y:S05]  /*8ab0*/  @P0 BRA `(.L_x_220) ;  /* 0x0000000400640947 */ /* 0x000fea0003800000 */
[----:B------:R-:W2:Y:S01]  /*8ac0*/  S2R R12, SR_CTAID.X ;  /* 0x00000000000c7919 */ /* 0x000ea20000002500 */
[----:B------:R-:W3:Y:S01]  /*8ad0*/  LDC.64 R10, c[0x0][0x628] ;  /* 0x00018a00ff0a7b82 */ /* 0x000ee20000000a00 */
[----:B------:R-:W-:Y:S01]  /*8ae0*/  ULDC UR4, c[0x0][0x150] ;  /* 0x0000540000047ab9 */ /* 0x000fe20000000800 */
[----:B01----:R-:W-:Y:S01]  /*8af0*/  IMAD.MOV.U32 R8, RZ, RZ, R16 ;  /* 0x000000ffff087224 */ /* 0x003fe200078e0010 */
[----:B------:R-:W0:Y:S01]  /*8b00*/  S2R R24, SR_CTAID.Y ;  /* 0x0000000000187919 */ /* 0x000e220000002600 */
[----:B------:R-:W-:-:S04]  /*8b10*/  IMAD.MOV.U32 R9, RZ, RZ, R17 ;  /* 0x000000ffff097224 */ /* 0x000fc800078e0011 */
[----:B------:R-:W1:Y:S08]  /*8b20*/  LDC R21, c[0x0][0x144] ;  /* 0x00005100ff157b82 */ /* 0x000e700000000800 */
[----:B------:R-:W0:Y:S08]  /*8b30*/  LDC R0, c[0x0][0x630] ;  /* 0x00018c00ff007b82 */ /* 0x000e300000000800 */
[----:B------:R-:W0:Y:S01]  /*8b40*/  LDC.64 R14, c[0x0][0x620] ;  /* 0x00018800ff0e7b82 */ /* 0x000e220000000a00 */
[----:B---3--:R-:W-:-:S04]  /*8b50*/  ISETP.NE.U32.AND P0, PT, R10, RZ, PT ;  /* 0x000000ff0a00720c */ /* 0x008fc80003f05070 */
[----:B------:R-:W-:Y:S02]  /*8b60*/  ISETP.NE.AND.EX P0, PT, R11, RZ, PT, P0 ;  /* 0x000000ff0b00720c */ /* 0x000fe40003f05300 */
[----:B--2---:R-:W-:-:S05]  /*8b70*/  I2FP.F32.U32 R3, R12 ;  /* 0x0000000c00037245 */ /* 0x004fca0000201000 */
[----:B------:R-:W-:-:S04]  /*8b80*/  FMUL R3, R3, UR4 ;  /* 0x0000000403037c20 */ /* 0x000fc80008400000 */
[----:B------:R2:W3:Y:S02]  /*8b90*/  F2I.U32.TRUNC.NTZ R20, R3 ;  /* 0x0000000300147305 */ /* 0x0004e4000020f000 */
[----:B-1----:R-:W-:Y:S05]  /*8ba0*/  @!P0 BRA `(.L_x_221) ;  /* 0x0000000000288947 */ /* 0x002fea0003800000 */
[----:B--2---:R-:W1:Y:S02]  /*8bb0*/  LDC R3, c[0x0][0x634] ;  /* 0x00018d00ff037b82 */ /* 0x004e640000000800 */
[----:B-1----:R-:W-:-:S05]  /*8bc0*/  IADD3 R3, P0, R16, R3, RZ ;  /* 0x0000000310037210 */ /* 0x002fca0007f1e0ff */
        /* <DEDUP_REMOVED lines=8> */
.L_x_221:
[----:B------:R-:W1:Y:S01]  /*8c50*/  LDC.64 R28, c[0x0][0x640] ;  /* 0x00019000ff1c7b82 */ /* 0x000e620000000a00 */
[-CC-:B0-----:R-:W-:Y:S01]  /*8c60*/  SHF.R.U64 R23, R8, R0.reuse, R9.reuse ;  /* 0x0000000008177219 */ /* 0x181fe20000001209 */
[----:B---3--:R-:W-:Y:S01]  /*8c70*/  IMAD.MOV R20, RZ, RZ, -R20 ;  /* 0x000000ffff147224 */ /* 0x008fe200078e0a14 */
[----:B------:R-:W-:Y:S01]  /*8c80*/  SHF.R.U32.HI R0, RZ, R0, R9 ;  /* 0x00000000ff007219 */ /* 0x000fe20000011609 */
[----:B------:R-:W-:Y:S01]  /*8c90*/  ULDC UR4, c[0x0][0x154] ;  /* 0x0000550000047ab9 */ /* 0x000fe20000000800 */
[----:B--2---:R-:W-:Y:S01]  /*8ca0*/  IADD3 R3, P0, RZ, -R23, RZ ;  /* 0x80000017ff037210 */ /* 0x004fe20007f1e0ff */
[----:B------:R-:W-:Y:S02]  /*8cb0*/  IMAD R21, R21, R20, R12 ;  /* 0x0000001415157224 */ /* 0x000fe400078e020c */
[----:B------:R-:W0:Y:S01]  /*8cc0*/  LDC R6, c[0x0][0x618] ;  /* 0x00018600ff067b82 */ /* 0x000e220000000800 */
[----:B------:R-:W-:Y:S01]  /*8cd0*/  IADD3.X R5, RZ, ~R0, RZ, P0, !PT ;  /* 0x80000000ff057210 */ /* 0x000fe200007fe4ff */
[----:B------:R-:W-:-:S04]  /*8ce0*/  IMAD.MOV.U32 R7, RZ, RZ, 0x1 ;  /* 0x00000001ff077424 */ /* 0x000fc800078e00ff */
[-C--:B------:R-:W-:Y:S02]  /*8cf0*/  IMAD R0, R5, R14.reuse, RZ ;  /* 0x0000000e05007224 */ /* 0x080fe400078e02ff */
[----:B------:R-:W2:Y:S01]  /*8d00*/  LDC R8, c[0x0][0x608] ;  /* 0x00018200ff087b82 */ /* 0x000ea20000000800 */
[----:B------:R-:W-:-:S04]  /*8d10*/  IMAD.WIDE.U32 R4, R3, R14, R16 ;  /* 0x0000000e03047225 */ /* 0x000fc800078e0010 */
[----:B------:R-:W-:Y:S01]  /*8d20*/  IMAD R3, R3, R15, R0 ;  /* 0x0000000f03037224 */ /* 0x000fe200078e0200 */
[----:B------:R-:W-:Y:S02]  /*8d30*/  I2FP.F32.U32 R0, R24 ;  /* 0x0000001800007245 */ /* 0x000fe40000201000 */
[----:B------:R-:W3:Y:S01]  /*8d40*/  LDC R26, c[0x0][0x658] ;  /* 0x00019600ff1a7b82 */ /* 0x000ee20000000800 */
[----:B------:R-:W-:Y:S01]  /*8d50*/  IMAD.IADD R3, R5, 0x1, R3 ;  /* 0x0000000105037824 */ /* 0x000fe200078e0203 */
[----:B-1----:R-:W-:Y:S01]  /*8d60*/  ISETP.NE.U32.AND P0, PT, R28, RZ, PT ;  /* 0x000000ff1c00720c */ /* 0x002fe20003f05070 */
[----:B------:R-:W-:Y:S01]  /*8d70*/  FMUL R0, R0, UR4 ;  /* 0x0000000400007c20 */ /* 0x000fe20008400000 */
[----:B------:R-:W-:Y:S02]  /*8d80*/  IMAD.MOV.U32 R5, RZ, RZ, -0x1 ;  /* 0xffffffffff057424 */ /* 0x000fe400078e00ff */
[----:B------:R-:W-:Y:S01]  /*8d90*/  ISETP.NE.AND.EX P0, PT, R29, RZ, PT, P0 ;  /* 0x000000ff1d00720c */ /* 0x000fe20003f05300 */
[----:B------:R1:W1:Y:S01]  /*8da0*/  F2I.U32.TRUNC.NTZ R13, R0 ;  /* 0x00000000000d7305 */ /* 0x000262000020f000 */
[----:B------:R-:W1:Y:S01]  /*8db0*/  LDC R15, c[0x0][0x148] ;  /* 0x00005200ff0f7b82 */ /* 0x000e620000000800 */
[----:B0-----:R-:W-:-:S02]  /*8dc0*/  SHF.R.U64 R12, R4, R6, R3 ;  /* 0x00000006040c7219 */ /* 0x001fc40000001203 */
[----:B------:R-:W-:-:S05]  /*8dd0*/  SHF.R.U32.HI R3, RZ, R6, R3 ;  /* 0x00000006ff037219 */ /* 0x000fca0000011603 */
[----:B------:R-:W0:Y:S01]  /*8de0*/  LDC R20, c[0x0][0x600] ;  /* 0x00018000ff147b82 */ /* 0x000e220000000800 */
[-CC-:B--2---:R-:W-:Y:S02]  /*8df0*/  SHF.R.U64 R10, R12, R8.reuse, R3.reuse ;  /* 0x000000080c0a7219 */ /* 0x184fe40000001203 */
[----:B------:R-:W-:-:S05]  /*8e00*/  SHF.R.U32.HI R3, RZ, R8, R3 ;  /* 0x00000008ff037219 */ /* 0x000fca0000011603 */
[----:B------:R-:W2:Y:S01]  /*8e10*/  LDC R27, c[0x0][0x648] ;  /* 0x00019200ff1b7b82 */ /* 0x000ea20000000800 */
[-C--:B---3--:R-:W-:Y:S02]  /*8e20*/  SHF.L.U32 R4, R5, R26.reuse, RZ ;  /* 0x0000001a05047219 */ /* 0x088fe400000006ff */
[-CC-:B------:R-:W-:Y:S02]  /*8e30*/  SHF.R.U64 R14, R10, R26.reuse, R3.reuse ;  /* 0x0000001a0a0e7219 */ /* 0x180fe40000001203 */
[----:B------:R-:W-:Y:S02]  /*8e40*/  SHF.R.U32.HI R5, RZ, R26, R3 ;  /* 0x0000001aff057219 */ /* 0x000fe40000011603 */
[----:B------:R-:W-:Y:S01]  /*8e50*/  LOP3.LUT R25, RZ, R4, RZ, 0x33, !PT ;  /* 0x00000004ff197212 */ /* 0x000fe200078e33ff */
[----:B------:R-:W3:Y:S01]  /*8e60*/  LDC R30, c[0x0][0x638] ;  /* 0x00018e00ff1e7b82 */ /* 0x000ee20000000800 */
[----:B------:R-:W-:Y:S01]  /*8e70*/  SHF.L.U32 R26, R7, R26, RZ ;  /* 0x0000001a071a7219 */ /* 0x000fe200000006ff */
[----:B------:R-:W-:-:S06]  /*8e80*/  IMAD.MOV.U32 R4, RZ, RZ, R14 ;  /* 0x000000ffff047224 */ /* 0x000fcc00078e000e */
[----:B------:R-:W0:Y:S01]  /*8e90*/  LDC R31, c[0x0][0x610] ;  /* 0x00018400ff1f7b82 */ /* 0x000e220000000800 */
[----:B------:R-:W-:Y:S05]  /*8ea0*/  @!P0 BRA `(.L_x_222) ;  /* 0x0000000000288947 */ /* 0x000fea0003800000 */
[----:B------:R-:W4:Y:S02]  /*8eb0*/  LDC R3, c[0x0][0x64c] ;  /* 0x00019300ff037b82 */ /* 0x000f240000000800 */
[----:B----4-:R-:W-:-:S05]  /*8ec0*/  IADD3 R3, P0, R14, R3, RZ ;  /* 0x000000030e037210 */ /* 0x010fca0007f1e0ff */
        /* <DEDUP_REMOVED lines=8> */
.L_x_222:
[----:B------:R-:W-:Y:S01]  /*8f50*/  ISETP.NE.AND P0, PT, R2, 0x1, PT ;  /* 0x000000010200780c */ /* 0x000fe20003f05270 */
[----:B0-----:R-:W-:Y:S01]  /*8f60*/  VIADD R7, R20, 0xffffffff ;  /* 0xffffffff14077836 */ /* 0x001fe20000000000 */
[----:B-12---:R-:W-:Y:S01]  /*8f70*/  SHF.R.U64 R0, R4, R27, R5 ;  /* 0x0000001b04007219 */ /* 0x006fe20000001205 */
[----:B------:R-:W-:Y:S01]  /*8f80*/  IMAD.MOV R13, RZ, RZ, -R13 ;  /* 0x000000ffff0d7224 */ /* 0x000fe200078e0a0d */
[----:B------:R-:W-:Y:S01]  /*8f90*/  LOP3.LUT R5, R10, R25, RZ, 0xc0, !PT ;  /* 0x000000190a057212 */ /* 0x000fe200078ec0ff */
[----:B------:R-:W-:Y:S01]  /*8fa0*/  IMAD.MOV.U32 R4, RZ, RZ, 0x1 ;  /* 0x00000001ff047424 */ /* 0x000fe200078e00ff */
[----:B------:R-:W-:Y:S01]  /*8fb0*/  LOP3.LUT R12, R12, R7, RZ, 0xc0, !PT ;  /* 0x000000070c0c7212 */ /* 0x000fe200078ec0ff */
[----:B------:R-:W-:Y:S02]  /*8fc0*/  IMAD.MOV R3, RZ, RZ, -R0 ;  /* 0x000000ffff037224 */ /* 0x000fe400078e0a00 */
[----:B------:R-:W-:Y:S02]  /*8fd0*/  IMAD R0, R26, R0, R5 ;  /* 0x000000001a007224 */ /* 0x000fe400078e0205 */
[----:B---3--:R-:W-:-:S02]  /*8fe0*/  IMAD R3, R3, R30, R14 ;  /* 0x0000001e03037224 */ /* 0x008fc400078e020e */
[----:B------:R-:W-:Y:S02]  /*8ff0*/  @P0 IMAD R21, R15, R13, R24 ;  /* 0x0000000d0f150224 */ /* 0x000fe400078e0218 */
[----:B------:R-:W-:Y:S01]  /*9000*/  IMAD R5, R3, R20, R12 ;  /* 0x0000001403057224 */ /* 0x000fe200078e020c */
[----:B------:R-:W-:Y:S01]  /*9010*/  PRMT R3, R4, 0x7610, R3 ;  /* 0x0000761004037816 */ /* 0x000fe20000000003 */
[----:B------:R-:W-:-:S05]  /*9020*/  IMAD R0, R0, R31, R21 ;  /* 0x0000001f00007224 */ /* 0x000fca00078e0215 */
[----:B------:R-:W-:Y:S02]  /*9030*/  SEL R122, R5, R0, !P0 ;  /* 0x00000000057a7207 */ /* 0x000fe40004000000 */
[----:B------:R-:W-:-:S07]  /*9040*/  SEL R0, R0, R5, !P0 ;  /* 0x0000000500007207 */ /* 0x000fce0004000000 */
.L_x_220:
[----:B------:R-:W-:Y:S01]  /*9050*/  LOP3.LUT P0, RZ, R3, 0xff, RZ, 0xc0, !PT ;  /* 0x000000ff03ff7812 */ /* 0x000fe2000780c0ff */
[----:B------:R-:W-:-:S12]  /*9060*/  IMAD.MOV.U32 R124, RZ, RZ, R0 ;  /* 0x000000ffff7c7224 */ /* 0x000fd800078e0000 */
[----:B------:R-:W-:Y:S05]  /*9070*/  @P0 BRA `(.L_x_223) ;  /* 0xffffff8000380947 */ /* 0x000fea000383ffff */
[----:B------:R-:W-:Y:S05]  /*9080*/  EXIT ;  /* 0x000000000000794d */ /* 0x000fea0003800000 */
.L_x_4:
[----:B0-----:R-:W-:Y:S01]  /*9090*/  ULDC.64 UR4, c[0x0][0x650] ;  /* 0x0001940000047ab9 */ /* 0x001fe20000000a00 */
[----:B------:R-:W-:Y:S01]  /*90a0*/  PRMT R6, RZ, 0x7610, R6 ;  /* 0x00007610ff067816 */ /* 0x000fe20000000006 */
[----:B------:R-:W-:Y:S01]  /*90b0*/  IMAD.MOV.U32 R7, RZ, RZ, -0x1 ;  /* 0xffffffffff077424 */ /* 0x000fe200078e00ff */
[----:B------:R-:W-:Y:S01]  /*90c0*/  ISETP.GE.U32.AND P0, PT, R16, UR4, PT ;  /* 0x0000000410007c0c */ /* 0x000fe2000bf06070 */
[----:B------:R-:W-:Y:S01]  /*90d0*/  IMAD.MOV.U32 R8, RZ, RZ, -0x1 ;  /* 0xffffffffff087424 */ /* 0x000fe200078e00ff */
[----:B------:R-:W-:Y:S02]  /*90e0*/  MOV R9, 0xffffffff ;  /* 0xffffffff00097802 */ /* 0x000fe40000000f00 */
        /* <DEDUP_REMOVED lines=20> */
.L_x_225:
[--C-:B------:R-:W-:Y:S01]  /*9230*/  SHF.R.U64 R12, R10, R14, R11.reuse ;  /* 0x0000000e0a0c7219 */ /* 0x100fe2000000120b */
[----:B------:R-:W0:Y:S01]  /*9240*/  LDC R22, c[0x0][0x618] ;  /* 0x00018600ff167b82 */ /* 0x000e220000000800 */
[----:B------:R-:W-:Y:S01]  /*9250*/  I2FP.F32.U32 R6, R4 ;  /* 0x0000000400067245 */ /* 0x000fe20000201000 */
[----:B------:R-:W-:Y:S01]  /*9260*/  ULDC UR4, c[0x0][0x150] ;  /* 0x0000540000047ab9 */ /* 0x000fe20000000800 */
[----:B------:R-:W-:Y:S02]  /*9270*/  SHF.R.U32.HI R5, RZ, R14, R11 ;  /* 0x0000000eff057219 */ /* 0x000fe4000001160b */
[----:B------:R-:W-:Y:S01]  /*9280*/  IADD3 R9, P0, RZ, -R12, RZ ;  /* 0x8000000cff097210 */ /* 0x000fe20007f1e0ff */
[----:B------:R-:W-:Y:S01]  /*9290*/  FMUL R11, R6, UR4 ;  /* 0x00000004060b7c20 */ /* 0x000fe20008400000 */
[----:B------:R-:W-:Y:S01]  /*92a0*/  ULDC UR4, c[0x0][0x154] ;  /* 0x0000550000047ab9 */ /* 0x000fe20000000800 */
[----:B------:R-:W1:Y:S02]  /*92b0*/  LDC.64 R24, c[0x0][0x640] ;  /* 0x00019000ff187b82 */ /* 0x000e640000000a00 */
[----:B------:R-:W-:-:S02]  /*92c0*/  IMAD.X R5, RZ, RZ, ~R5, P0 ;  /* 0x000000ffff057224 */ /* 0x000fc400000e0e05 */
[----:B------:R-:W2:Y:S01]  /*92d0*/  F2I.U32.TRUNC.NTZ R11, R11 ;  /* 0x0000000b000b7305 */ /* 0x000ea2000020f000 */
[----:B------:R-:W-:-:S03]  /*92e0*/  IMAD.WIDE.U32 R6, R9, R20, R16 ;  /* 0x0000001409067225 */ /* 0x000fc600078e0010 */
[----:B------:R-:W3:Y:S01]  /*92f0*/  LDC R13, c[0x0][0x144] ;  /* 0x00005100ff0d7b82 */ /* 0x000ee20000000800 */
[----:B------:R-:W-:-:S04]  /*9300*/  IMAD R8, R5, R20, RZ ;  /* 0x0000001405087224 */ /* 0x000fc800078e02ff */
[----:B------:R-:W-:Y:S02]  /*9310*/  IMAD R5, R9, R21, R8 ;  /* 0x0000001509057224 */ /* 0x000fe400078e0208 */
[----:B------:R-:W-:Y:S01]  /*9320*/  IMAD.MOV.U32 R8, RZ, RZ, -0x1 ;  /* 0xffffffffff087424 */ /* 0x000fe200078e00ff */
[----:B------:R-:W4:Y:S01]  /*9330*/  LDC R14, c[0x0][0x608] ;  /* 0x00018200ff0e7b82 */ /* 0x000f220000000800 */
[----:B------:R-:W-:Y:S01]  /*9340*/  IMAD.IADD R5, R7, 0x1, R5 ;  /* 0x0000000107057824 */ /* 0x000fe200078e0205 */
[----:B------:R-:W-:-:S04]  /*9350*/  I2FP.F32.U32 R7, R3 ;  /* 0x0000000300077245 */ /* 0x000fc80000201000 */
[-C--:B0-----:R-:W-:Y:S01]  /*9360*/  SHF.R.U64 R10, R6, R22.reuse, R5 ;  /* 0x00000016060a7219 */ /* 0x081fe20000001205 */
[----:B--2---:R-:W-:Y:S01]  /*9370*/  IMAD.MOV R6, RZ, RZ, -R11 ;  /* 0x000000ffff067224 */ /* 0x004fe200078e0a0b */
[----:B------:R-:W0:Y:S01]  /*9380*/  LDC R9, c[0x0][0x658] ;  /* 0x00019600ff097b82 */ /* 0x000e220000000800 */
[----:B-1----:R-:W-:Y:S01]  /*9390*/  ISETP.NE.U32.AND P0, PT, R24, RZ, PT ;  /* 0x000000ff1800720c */ /* 0x002fe20003f05070 */
[----:B------:R-:W-:Y:S01]  /*93a0*/  FMUL R7, R7, UR4 ;  /* 0x0000000407077c20 */ /* 0x000fe20008400000 */
[----:B------:R-:W-:Y:S02]  /*93b0*/  SHF.R.U32.HI R5, RZ, R22, R5 ;  /* 0x00000016ff057219 */ /* 0x000fe40000011605 */
[----:B------:R-:W-:-:S03]  /*93c0*/  ISETP.NE.AND.EX P0, PT, R25, RZ, PT, P0 ;  /* 0x000000ff1900720c */ /* 0x000fc60003f05300 */
[----:B------:R-:W1:Y:S01]  /*93d0*/  LDC R20, c[0x0][0x148] ;  /* 0x00005200ff147b82 */ /* 0x000e620000000800 */
[----:B---3--:R-:W-:Y:S02]  /*93e0*/  IMAD R23, R13, R6, R4 ;  /* 0x000000060d177224 */ /* 0x008fe400078e0204 */
[----:B------:R-:W-:-:S05]  /*93f0*/  IMAD.MOV.U32 R6, RZ, RZ, 0x1 ;  /* 0x00000001ff067424 */ /* 0x000fca00078e00ff */
[----:B------:R-:W2:Y:S01]  /*9400*/  LDC R21, c[0x0][0x600] ;  /* 0x00018000ff157b82 */ /* 0x000ea20000000800 */
[-CC-:B----4-:R-:W-:Y:S02]  /*9410*/  SHF.R.U64 R13, R10, R14.reuse, R5.reuse ;  /* 0x0000000e0a0d7219 */ /* 0x190fe40000001205 */
[----:B------:R-:W-:Y:S02]  /*9420*/  SHF.R.U32.HI R4, RZ, R14, R5 ;  /* 0x0000000eff047219 */ /* 0x000fe40000011605 */
[----:B------:R3:W4:Y:S03]  /*9430*/  F2I.U32.TRUNC.NTZ R14, R7 ;  /* 0x00000007000e7305 */ /* 0x000726000020f000 */
[----:B------:R-:W1:Y:S01]  /*9440*/  LDC R26, c[0x0][0x648] ;  /* 0x00019200ff1a7b82 */ /* 0x000e620000000800 */
[-C--:B0-----:R-:W-:Y:S02]  /*9450*/  SHF.R.U64 R15, R13, R9.reuse, R4 ;  /* 0x000000090d0f7219 */ /* 0x081fe40000001204 */
[----:B------:R-:W-:-:S02]  /*9460*/  SHF.L.U32 R8, R8, R9, RZ ;  /* 0x0000000908087219 */ /* 0x000fc400000006ff */
[-C--:B------:R-:W-:Y:S01]  /*9470*/  SHF.R.U32.HI R5, RZ, R9.reuse, R4 ;  /* 0x00000009ff057219 */ /* 0x080fe20000011604 */
[----:B------:R-:W-:Y:S01]  /*9480*/  IMAD.MOV.U32 R4, RZ, RZ, R15 ;  /* 0x000000ffff047224 */ /* 0x000fe200078e000f */
[----:B------:R-:W-:Y:S01]  /*9490*/  SHF.L.U32 R22, R6, R9, RZ ;  /* 0x0000000906167219 */ /* 0x000fe200000006ff */
[----:B------:R-:W0:Y:S01]  /*94a0*/  LDC R27, c[0x0][0x638] ;  /* 0x00018e00ff1b7b82 */ /* 0x000e220000000800 */
[----:B------:R-:W-:-:S07]  /*94b0*/  LOP3.LUT R28, RZ, R8, RZ, 0x33, !PT ;  /* 0x00000008ff1c7212 */ /* 0x000fce00078e33ff */
[----:B------:R-:W0:Y:S01]  /*94c0*/  LDC R29, c[0x0][0x610] ;  /* 0x00018400ff1d7b82 */ /* 0x000e220000000800 */
[----:B---34-:R-:W-:Y:S05]  /*94d0*/  @!P0 BRA `(.L_x_226) ;  /* 0x0000000000288947 */ /* 0x018fea0003800000 */
[----:B------:R-:W3:Y:S02]  /*94e0*/  LDC R4, c[0x0][0x64c] ;  /* 0x00019300ff047b82 */ /* 0x000ee40000000800 */
[----:B---3--:R-:W-:-:S05]  /*94f0*/  IADD3 R9, P0, R15, R4, RZ ;  /* 0x000000040f097210 */ /* 0x008fca0007f1e0ff */
[----:B------:R-:W-:-:S04]  /*9500*/  IMAD.X R11, RZ, RZ, R5, P0 ;  /* 0x000000ffff0b7224 */ /* 0x000fc800000e0605 */
[----:B------:R-:W-:-:S04]  /*9510*/  IMAD.WIDE.U32 R4, R11, R24, RZ ;  /* 0x000000180b047225 */ /* 0x000fc800078e00ff */
[----:B------:R-:W-:-:S04]  /*9520*/  IMAD.WIDE.U32 R6, P0, R9, R25, R4 ;  /* 0x0000001909067225 */ /* 0x000fc80007800004 */
[----:B------:R-:W-:Y:S01]  /*9530*/  IMAD.WIDE.U32 R4, R9, R24, RZ ;  /* 0x0000001809047225 */ /* 0x000fe200078e00ff */
[----:B------:R-:W-:-:S03]  /*9540*/  MOV R8, R7 ;  /* 0x0000000700087202 */ /* 0x000fc60000000f00 */
[----:B------:R-:W-:Y:S01]  /*9550*/  IMAD.X R9, RZ, RZ, RZ, P0 ;  /* 0x000000ffff097224 */ /* 0x000fe200000e06ff */
[----:B------:R-:W-:-:S05]  /*9560*/  IADD3 RZ, P0, R5, R6, RZ ;  /* 0x0000000605ff7210 */ /* 0x000fca0007f1e0ff */
[----:B------:R-:W-:-:S08]  /*9570*/  IMAD.WIDE.U32.X R4, R11, R25, R8, P0 ;  /* 0x000000190b047225 */ /* 0x000fd000000e0408 */
.L_x_226:
[----:B------:R-:W-:Y:S01]  /*9580*/  ISETP.NE.AND P0, PT, R2, 0x1, PT ;  /* 0x000000010200780c */ /* 0x000fe20003f05270 */
[----:B--2---:R-:W-:Y:S01]  /*9590*/  VIADD R7, R21, 0xffffffff ;  /* 0xffffffff15077836 */ /* 0x004fe20000000000 */
[----:B-1----:R-:W-:Y:S01]  /*95a0*/  SHF.R.U64 R5, R4, R26, R5 ;  /* 0x0000001a04057219 */ /* 0x002fe20000001205 */
[----:B------:R-:W-:Y:S01]  /*95b0*/  IMAD.MOV R14, RZ, RZ, -R14 ;  /* 0x000000ffff0e7224 */ /* 0x000fe200078e0a0e */
[----:B------:R-:W-:Y:S01]  /*95c0*/  LOP3.LUT R4, R13, R28, RZ, 0xc0, !PT ;  /* 0x0000001c0d047212 */ /* 0x000fe200078ec0ff */
[----:B------:R-:W-:Y:S01]  /*95d0*/  IMAD.MOV.U32 R8, RZ, RZ, R12 ;  /* 0x000000ffff087224 */ /* 0x000fe200078e000c */
[----:B------:R-:W-:Y:S01]  /*95e0*/  LOP3.LUT R10, R10, R7, RZ, 0xc0, !PT ;  /* 0x000000070a0a7212 */ /* 0x000fe200078ec0ff */
[----:B------:R-:W-:Y:S02]  /*95f0*/  IMAD.MOV R6, RZ, RZ, -R5 ;  /* 0x000000ffff067224 */ /* 0x000fe400078e0a05 */
[----:B------:R-:W-:-:S04]  /*9600*/  IMAD R4, R22, R5, R4 ;  /* 0x0000000516047224 */ /* 0x000fc800078e0204 */
[----:B------:R-:W-:Y:S02]  /*9610*/  @P0 IMAD R23, R20, R14, R3 ;  /* 0x0000000e14170224 */ /* 0x000fe400078e0203 */
[----:B0-----:R-:W-:Y:S02]  /*9620*/  IMAD R3, R6, R27, R15 ;  /* 0x0000001b06037224 */ /* 0x001fe400078e020f */
[----:B------:R-:W-:Y:S02]  /*9630*/  IMAD R7, R4, R29, R23 ;  /* 0x0000001d04077224 */ /* 0x000fe400078e0217 */
[----:B------:R-:W-:Y:S02]  /*9640*/  IMAD R4, R3, R21, R10 ;  /* 0x0000001503047224 */ /* 0x000fe400078e020a */
[----:B------:R-:W-:-:S03]  /*9650*/  IMAD.MOV.U32 R6, RZ, RZ, 0x1 ;  /* 0x00000001ff067424 */ /* 0x000fc600078e00ff */
[----:B------:R-:W-:Y:S02]  /*9660*/  SEL R9, R4, R7, !P0 ;  /* 0x0000000704097207 */ /* 0x000fe40004000000 */
[----:B------:R-:W-:-:S07]  /*9670*/  SEL R7, R7, R4, !P0 ;  /* 0x0000000407077207 */ /* 0x000fce0004000000 */
.L_x_224:
[----:B------:R-:W-:-:S08]  /*9680*/  NOP ;  /* 0x0000000000007918 */ /* 0x000fd00000000000 */
[----:B------:R-:W0:-:S00]  /*9690*/  USETMAXREG.DEALLOC.CTAPOOL 0x28 ;  /* 0x00000028000079c8 */ /* 0x000e0000080e0500 */
[----:B0-----:R-:W-:-:S13]  /*96a0*/  ISETP.NE.AND P0, PT, R0, RZ, PT ;  /* 0x000000ff0000720c */ /* 0x001fda0003f05270 */
[----:B------:R-:W-:Y:S05]  /*96b0*/  @P0 EXIT ;  /* 0x000000000000094d */ /* 0x000fea0003800000 */
[----:B------:R-:W-:Y:S01]  /*96c0*/  LOP3.LUT P0, RZ, R6, 0xff, RZ, 0xc0, !PT ;  /* 0x000000ff06ff7812 */ /* 0x000fe2000780c0ff */
[----:B------:R-:W-:Y:S02]  /*96d0*/  IMAD.MOV.U32 R0, RZ, RZ, 0x1 ;  /* 0x00000001ff007424 */ /* 0x000fe400078e00ff */
[----:B------:R-:W-:-:S10]  /*96e0*/  IMAD.MOV.U32 R12, RZ, RZ, RZ ;  /* 0x000000ffff0c7224 */ /* 0x000fd400078e00ff */
[----:B------:R-:W-:Y:S05]  /*96f0*/  @!P0 BRA `(.L_x_227) ;  /* 0x0000000c00308947 */ /* 0x000fea0003800000 */
[----:B------:R-:W0:Y:S01]  /*9700*/  LDC R0, c[0x0][0x28c] ;  /* 0x0000a300ff007b82 */ /* 0x000e220000000800 */
[----:B------:R-:W-:Y:S01]  /*9710*/  ULDC UR5, c[0x0][0x600] ;  /* 0x0001800000057ab9 */ /* 0x000fe20000000800 */
[----:B------:R-:W-:Y:S01]  /*9720*/  ULDC UR4, c[0x0][0xc] ;  /* 0x0000030000047ab9 */ /* 0x000fe20000000800 */
[----:B------:R-:W-:Y:S01]  /*9730*/  UIADD3 UR16, UR5, -0x1, URZ ;  /* 0xffffffff05107890 */ /* 0x000fe2000fffe03f */
[C---:B------:R-:W-:Y:S01]  /*9740*/  LOP3.LUT P2, RZ, R18.reuse, 0x7f, RZ, 0xc0, !PT ;  /* 0x0000007f12ff7812 */ /* 0x040fe2000784c0ff */
[----:B------:R-:W-:Y:S01]  /*9750*/  ULDC UR6, c[0x0][0x658] ;  /* 0x0001960000067ab9 */ /* 0x000fe20000000800 */
[----:B------:R-:W-:Y:S01]  /*9760*/  ULDC UR5, c[0x0][0x10] ;  /* 0x0000040000057ab9 */ /* 0x000fe20000000800 */
[----:B------:R-:W-:Y:S01]  /*9770*/  UMOV UR7, 0xffffffff ;  /* 0xffffffff00077882 */ /* 0x000fe20000000000 */
[----:B------:R-:W-:Y:S01]  /*9780*/  UMOV UR8, 0x1 ;  /* 0x0000000100087882 */ /* 0x000fe20000000000 */
[----:B------:R-:W-:Y:S01]  /*9790*/  UIMAD.WIDE.U32 UR4, UR4, UR5, URZ ;  /* 0x00000005040472a5 */ /* 0x000fe2000f8e003f */
[----:B------:R-:W-:Y:S01]  /*97a0*/  LOP3.LUT P0, RZ, R18, 0x1f, RZ, 0xc0, !PT ;  /* 0x0000001f12ff7812 */ /* 0x000fe2000780c0ff */
[----:B------:R-:W-:Y:S01]  /*97b0*/  USHF.L.U32 UR7, UR7, UR6, URZ ;  /* 0x0000000607077299 */ /* 0x000fe2000800063f */
[----:B------:R-:W-:Y:S01]  /*97c0*/  BSSY B0, `(.L_x_227) ;  /* 0x00000bf000007945 */ /* 0x000fe20003800000 */
[----:B------:R-:W-:Y:S01]  /*97d0*/  USHF.L.U32 UR18, UR8, UR6, URZ ;  /* 0x0000000608127299 */ /* 0x000fe2000800063f */
[----:B------:R-:W-:Y:S01]  /*97e0*/  IMAD.MOV.U32 R13, RZ, RZ, 0x1 ;  /* 0x00000001ff0d7424 */ /* 0x000fe200078e00ff */
[----:B------:R-:W-:Y:S01]  /*97f0*/  LOP3.LUT R11, R19, 0x2, RZ, 0xfc, !PT ;  /* 0x00000002130b7812 */ /* 0x000fe200078efcff */
[----:B------:R-:W-:Y:S01]  /*9800*/  ULDC UR6, c[0x0][0x14] ;  /* 0x0000050000067ab9 */ /* 0x000fe20000000800 */
[----:B------:R-:W-:Y:S01]  /*9810*/  PLOP3.LUT P0, PT, P0, P2, PT, 0x8a, 0x0 ;  /* 0x000000000000781c */ /* 0x000fe20000705172 */
[----:B------:R-:W-:Y:S01]  /*9820*/  UIMAD.WIDE.U32 UR20, UR4, UR6, URZ ;  /* 0x00000006041472a5 */ /* 0x000fe2000f8e003f */
[----:B------:R-:W-:Y:S01]  /*9830*/  IMAD.MOV.U32 R12, RZ, RZ, RZ ;  /* 0x000000ffff0c7224 */ /* 0x000fe200078e00ff */
[----:B------:R-:W-:-:S02]  /*9840*/  UIMAD UR13, UR5, UR6, URZ ;  /* 0x00000006050d72a4 */ /* 0x000fc4000f8e023f */
[----:B------:R-:W-:Y:S01]  /*9850*/  ULOP3.LUT UR17, URZ, UR7, URZ, 0x33, !UPT ;  /* 0x000000073f117292 */ /* 0x000fe2000f8e333f */
[----:B0-----:R-:W-:Y:S01]  /*9860*/  VIADD R0, R0, 0xf ;  /* 0x0000000f00007836 */ /* 0x001fe20000000000 */
[----:B------:R-:W-:Y:S01]  /*9870*/  UIADD3 UR13, UR21, UR13, URZ ;  /* 0x0000000d150d7290 */ /* 0x000fe2000fffe03f */
[----:B------:R-:W-:-:S03]  /*9880*/  ULDC.64 UR22, c[0x0][0x198] ;  /* 0x0000660000167ab9 */ /* 0x000fc60000000a00 */
[----:B------:R-:W-:-:S04]  /*9890*/  SHF.R.S32.HI R3, RZ, 0x1f, R0 ;  /* 0x0000001fff037819 */ /* 0x000fc80000011400 */
[----:B------:R-:W-:Y:S01]  /*98a0*/  LEA.HI R3, R3, R0, RZ, 0x4 ;  /* 0x0000000003037211 */ /* 0x000fe200078f20ff */
[----:B------:R-:W-:-:S03]  /*98b0*/  IMAD.MOV.U32 R0, RZ, RZ, 0x1 ;  /* 0x00000001ff007424 */ /* 0x000fc600078e00ff */
[----:B------:R-:W-:-:S05]  /*98c0*/  SHF.R.S32.HI R3, RZ, 0x4, R3 ;  /* 0x00000004ff037819 */ /* 0x000fca0000011403 */
[----:B------:R-:W-:-:S07]  /*98d0*/  VIADD R10, R3, 0x1 ;  /* 0x00000001030a7836 */ /* 0x000fce0000000000 */
.L_x_239:
[----:B------:R-:W-:-:S03]  /*98e0*/  UMOV UR4, 0xffffffff ;  /* 0xffffffff00047882 */ /* 0x000fc60000000000 */
[----:B------:R-:W-:Y:S05]  /*98f0*/  BRA.DIV UR4, `(.L_x_228) ;  /* 0x0000001604dc7947 */ /* 0x000fea000b800000 */
[----:B------:R-:W-:-:S13]  /*9900*/  ELECT P6, URZ, PT ;  /* 0x00000000003f782f */ /* 0x000fda00038c0000 */
.L_x_266:
[----:B------:R-:W0:Y:S01]  /*9910*/  LDC R4, c[0x0][0x28c] ;  /* 0x0000a300ff047b82 */ /* 0x000e220000000800 */
[----:B------:R-:W-:Y:S01]  /*9920*/  BSSY B1, `(.L_x_229) ;  /* 0x0000037000017945 */ /* 0x000fe20003800000 */
[----:B0-----:R-:W-:-:S13]  /*9930*/  ISETP.LT.OR P6, PT, R4, 0x1, !P6 ;  /* 0x000000010400780c */ /* 0x001fda00077c1670 */
[----:B------:R-:W-:Y:S05]  /*9940*/  @P6 BRA `(.L_x_230) ;  /* 0x0000000000d06947 */ /* 0x000fea0003800000 */
[----:B------:R-:W-:Y:S01]  /*9950*/  IMAD R15, R9, 0x60, RZ ;  /* 0x00000060090f7824 */ /* 0x000fe200078e02ff */
[----:B------:R-:W-:Y:S01]  /*9960*/  MOV R4, R10 ;  /* 0x0000000a00047202 */ /* 0x000fe20000000f00 */
[----:B------:R-:W-:Y:S02]  /*9970*/  IMAD.SHL.U32 R18, R7, 0x100, RZ ;  /* 0x0000010007127824 */ /* 0x000fe400078e00ff */
[----:B------:R-:W-:Y:S02]  /*9980*/  IMAD.MOV.U32 R20, RZ, RZ, RZ ;  /* 0x000000ffff147224 */ /* 0x000fe400078e00ff */
[----:B------:R-:W-:Y:S02]  /*9990*/  IMAD.MOV.U32 R5, RZ, RZ, R0 ;  /* 0x000000ffff057224 */ /* 0x000fe400078e0000 */
[----:B------:R-:W-:-:S07]  /*99a0*/  IMAD.MOV.U32 R6, RZ, RZ, R12 ;  /* 0x000000ffff067224 */ /* 0x000fce00078e000c */
.L_x_234:
[----:B------:R-:W0:Y:S01]  /*99b0*/  S2R R14, SR_CgaCtaId ;  /* 0x00000000000e7919 */ /* 0x000e220000008800 */
[----:B------:R-:W-:Y:S01]  /*99c0*/  MOV R7, 0x400 ;  /* 0x0000040000077802 */ /* 0x000fe20000000f00 */
[----:B------:R-:W1:Y:S03]  /*99d0*/  @!P2 LDC R9, c[0x0][0x500] ;  /* 0x00014000ff09ab82 */ /* 0x000e660000000800 */
[----:B0-----:R-:W-:Y:S02]  /*99e0*/  LEA R21, R14, R7, 0x18 ;  /* 0x000000070e157211 */ /* 0x001fe400078ec0ff */
[----:B------:R-:W-:-:S03]  /*99f0*/  SHF.L.U32 R7, R5, 0x1f, RZ ;  /* 0x0000001f05077819 */ /* 0x000fc600000006ff */
[----:B------:R-:W-:-:S04]  /*9a00*/  IMAD R14, R6, 0x8, R21 ;  /* 0x00000008060e7824 */ /* 0x000fc800078e0215 */
[----:B------:R-:W0:Y:S02]  /*9a10*/  SYNCS.PHASECHK.TRANS64.TRYWAIT P1, [R14+URZ+0xa0], R7 ;  /* 0x0000a0070e0075a7 */ /* 0x000e24000802017f */
[----:B01----:R-:W-:Y:S05]  /*9a20*/  @!P1 BRA `(.L_x_231) ;  /* 0x0000001400b09947 */ /* 0x003fea0003800000 */
.L_x_267:
[----:B0-----:R-:W-:Y:S01]  /*9a30*/  PRMT R7, R11, 0x9910, RZ ;  /* 0x000099100b077816 */ /* 0x001fe200000000ff */
[----:B------:R0:W-:Y:S03]  /*9a40*/  @!P2 SYNCS.ARRIVE.TRANS64 RZ, [R14+URZ], R9 ;  /* 0x000000090effa9a7 */ /* 0x0001e6000800003f */
[----:B------:R-:W-:-:S13]  /*9a50*/  ISETP.NE.AND P1, PT, R7, 0x2, PT ;  /* 0x000000020700780c */ /* 0x000fda0003f25270 */
[----:B0-----:R-:W-:Y:S05]  /*9a60*/  @P1 BRA `(.L_x_232) ;  /* 0x0000000000041947 */ /* 0x001fea0003800000 */
[----:B------:R-:W-:Y:S01]  /*9a70*/  BPT.TRAP 0x1 ;  /* 0x000000040000795c */ /* 0x000fe20000300000 */
.L_x_232:
[----:B------:R-:W-:Y:S05]  /*9a80*/  @P0 BRA `(.L_x_233) ;  /* 0x0000000000040947 */ /* 0x000fea0003800000 */
[----:B------:R-:W-:Y:S01]  /*9a90*/  BPT.TRAP 0x1 ;  /* 0x000000040000795c */ /* 0x000fe20000300000 */
.L_x_233:
[--C-:B------:R-:W-:Y:S01]  /*9aa0*/  IMAD R7, R6, 0x2000, R21.reuse ;  /* 0x0000200006077824 */ /* 0x100fe200078e0215 */
[----:B------:R-:W-:Y:S01]  /*9ab0*/  R2UR UR9, R14 ;  /* 0x000000000e0972ca */ /* 0x000fe200000e0000 */
[----:B------:R-:W-:Y:S01]  /*9ac0*/  IMAD R21, R6, 0xc00, R21 ;  /* 0x00000c0006157824 */ /* 0x000fe200078e0215 */
[----:B------:R-:W-:Y:S01]  /*9ad0*/  UIADD3 UR4, UP0, UR22, 0xf0, URZ ;  /* 0x000000f016047890 */ /* 0x000fe2000ff1e03f */
[----:B------:R-:W-:Y:S01]  /*9ae0*/  VIADD R4, R4, 0xffffffff ;  /* 0xffffffff04047836 */ /* 0x000fe20000000000 */
[----:B------:R-:W-:Y:S01]  /*9af0*/  R2UR UR5, R7 ;  /* 0x00000000070572ca */ /* 0x000fe200000e0000 */
[----:B------:R-:W-:Y:S01]  /*9b00*/  UIADD3 UR24, UP1, UR22, 0x1f0, URZ ;  /* 0x000001f016187890 */ /* 0x000fe2000ff3e03f */
[----:B------:R-:W-:Y:S01]  /*9b10*/  R2UR UR8, R21 ;  /* 0x00000000150872ca */ /* 0x000fe200000e0000 */
[----:B------:R-:W-:Y:S01]  /*9b20*/  VIADD R6, R6, 0x1 ;  /* 0x0000000106067836 */ /* 0x000fe20000000000 */
[----:B------:R-:W-:Y:S01]  /*9b30*/  R2UR UR11, R18 ;  /* 0x00000000120b72ca */ /* 0x000fe200000e0000 */
[----:B------:R-:W-:Y:S01]  /*9b40*/  UIADD3.X UR25, URZ, UR23, URZ, UP1, !UPT ;  /* 0x000000173f197290 */ /* 0x000fe20008ffe43f */
[----:B------:R-:W-:Y:S01]  /*9b50*/  R2UR UR10, R20 ;  /* 0x00000000140a72ca */ /* 0x000fe200000e0000 */
[----:B------:R-:W-:Y:S01]  /*9b60*/  UMOV UR6, 0x0 ;  /* 0x0000000000067882 */ /* 0x000fe20000000000 */
[----:B------:R-:W-:Y:S01]  /*9b70*/  R2UR UR12, R8 ;  /* 0x00000000080c72ca */ /* 0x000fe200000e0000 */
[----:B------:R-:W-:Y:S01]  /*9b80*/  UMOV UR7, 0x10000000 ;  /* 0x1000000000077882 */ /* 0x000fe20000000000 */
[----:B------:R-:W-:Y:S01]  /*9b90*/  R2UR UR19, R15 ;  /* 0x000000000f1372ca */ /* 0x000fe200000e0000 */
[----:B------:R-:W-:Y:S01]  /*9ba0*/  VIADD R20, R20, 0x10 ;  /* 0x0000001014147836 */ /* 0x000fe20000000000 */
[----:B------:R-:W-:Y:S01]  /*9bb0*/  ISETP.GT.AND P3, PT, R4, 0x1, PT ;  /* 0x000000010400780c */ /* 0x000fe20003f64270 */
[----:B------:R-:W-:Y:S01]  /*9bc0*/  UIADD3 UR14, UR5, 0x200, URZ ;  /* 0x00000200050e7890 */ /* 0x000fe2000fffe03f */
[----:B------:R-:W-:Y:S01]  /*9bd0*/  ISETP.NE.AND P1, PT, R6, 0x14, PT ;  /* 0x000000140600780c */ /* 0x000fe20003f25270 */
[----:B------:R-:W-:-:S02]  /*9be0*/  UIADD3.X UR5, URZ, UR23, URZ, UP0, !UPT ;  /* 0x000000173f057290 */ /* 0x000fc400087fe43f */
[----:B------:R-:W-:Y:S01]  /*9bf0*/  UIADD3 UR15, UR8, 0x28200, URZ ;  /* 0x00028200080f7890 */ /* 0x000fe2000fffe03f */
[----:B------:R-:W-:Y:S02]  /*9c00*/  SEL R14, RZ, 0x1, P1 ;  /* 0x00000001ff0e7807 */ /* 0x000fe40000800000 */
[----:B------:R-:W-:Y:S01]  /*9c10*/  UMOV UR8, UR14 ;  /* 0x0000000e00087c82 */ /* 0x000fe20008000000 */
[----:B------:R-:W-:Y:S02]  /*9c20*/  SEL R6, R6, RZ, P1 ;  /* 0x000000ff06067207 */ /* 0x000fe40000800000 */
[----:B------:R-:W-:Y:S01]  /*9c30*/  LOP3.LUT R5, R5, R14, RZ, 0x3c, !PT ;  /* 0x0000000e05057212 */ /* 0x000fe200078e3cff */
[----:B------:R0:W-:Y:S02]  /*9c40*/  UTMALDG.3D [UR8], [UR4], desc[UR6] ;  /* 0x00000608040075b4 */ /* 0x0001e40008011000 */
[----:B0-----:R-:W-:Y:S01]  /*9c50*/  UMOV UR8, UR15 ;  /* 0x0000000f00087c82 */ /* 0x001fe20008000000 */
[----:B------:R-:W-:-:S02]  /*9c60*/  UMOV UR11, UR19 ;  /* 0x00000013000b7c82 */ /* 0x000fc40008000000 */
[----:B------:R0:W-:Y:S02]  /*9c70*/  UTMALDG.3D [UR8], [UR24], desc[UR6] ;  /* 0x00000608180075b4 */ /* 0x0001e40008011000 */
[----:B0-----:R-:W-:Y:S05]  /*9c80*/  @P3 BRA `(.L_x_234) ;  /* 0xfffffffc00483947 */ /* 0x001fea000383ffff */
.L_x_230:
[----:B------:R-:W-:Y:S05]  /*9c90*/  BSYNC B1 ;  /* 0x0000000000017941 */ /* 0x000fea0003800000 */
.L_x_229:
[----:B------:R-:W-:Y:S01]  /*9ca0*/  LOP3.LUT P3, RZ, R13, 0xff, RZ, 0xc0, !PT ;  /* 0x000000ff0dff7812 */ /* 0x000fe2000786c0ff */
[----:B------:R-:W-:Y:S01]  /*9cb0*/  IMAD.IADD R12, R3, 0x1, R12 ;  /* 0x00000001030c7824 */ /* 0x000fe200078e020c */
[----:B------:R-:W-:Y:S01]  /*9cc0*/  IADD3 R16, P4, R16, UR20, RZ ;  /* 0x0000001410107c10 */ /* 0x000fe2000ff9e0ff */
[----:B------:R-:W-:Y:S01]  /*9cd0*/  ULDC.64 UR4, c[0x0][0x650] ;  /* 0x0001940000047ab9 */ /* 0x000fe20000000a00 */
[----:B------:R-:W-:Y:S01]  /*9ce0*/  BSSY B1, `(.L_x_235) ;  /* 0x000006a000017945 */ /* 0x000fe20003800000 */
[----:B------:R-:W-:Y:S01]  /*9cf0*/  IMAD.MOV.U32 R9, RZ, RZ, -0x1 ;  /* 0xffffffffff097424 */ /* 0x000fe200078e00ff */
[----:B------:R-:W-:Y:S01]  /*9d00*/  ISETP.GT.U32.AND P1, PT, R12, 0x13, PT ;  /* 0x000000130c00780c */ /* 0x000fe20003f24070 */
[----:B------:R-:W-:Y:S01]  /*9d10*/  IMAD.MOV.U32 R8, RZ, RZ, -0x1 ;  /* 0xffffffffff087424 */ /* 0x000fe200078e00ff */
[----:B------:R-:W-:Y:S02]  /*9d20*/  IADD3.X R17, R17, UR13, RZ, P4, !PT ;  /* 0x0000000d11117c10 */ /* 0x000fe4000a7fe4ff */
[----:B------:R-:W-:-:S02]  /*9d30*/  ISETP.LT.U32.AND P1, PT, R3, 0x14, P1 ;  /* 0x000000140300780c */ /* 0x000fc40000f21070 */
[----:B------:R-:W-:Y:S01]  /*9d40*/  PRMT R13, RZ, 0x7610, R13 ;  /* 0x00007610ff0d7816 */ /* 0x000fe2000000000d */
[----:B------:R-:W0:Y:S01]  /*9d50*/  @P3 S2R R5, SR_CgaCtaId ;  /* 0x0000000000053919 */ /* 0x000e220000008800 */
[----:B------:R-:W-:-:S04]  /*9d60*/  @P3 MOV R4, 0x400 ;  /* 0x0000040000043802 */ /* 0x000fc80000000f00 */
[----:B0-----:R-:W-:Y:S01]  /*9d70*/  @P3 LEA R6, R5, R4, 0x18 ;  /* 0x0000000405063211 */ /* 0x001fe200078ec0ff */
[----:B------:R-:W-:-:S03]  /*9d80*/  IMAD.WIDE.U32 R4, R12, -0x33333333, RZ ;  /* 0xcccccccd0c047825 */ /* 0x000fc600078e00ff */
[----:B------:R0:W-:Y:S01]  /*9d90*/  @P3 SYNCS.ARRIVE.TRANS64.A1T0 RZ, [R6+URZ+0x158], RZ ;  /* 0x000158ff06ff39a7 */ /* 0x0001e2000810003f */
[----:B------:R-:W-:Y:S02]  /*9da0*/  ISETP.GE.U32.AND P3, PT, R3, 0x14, PT ;  /* 0x000000140300780c */ /* 0x000fe40003f66070 */
[----:B------:R-:W-:Y:S02]  /*9db0*/  SHF.R.U32.HI R7, RZ, 0x4, R5 ;  /* 0x00000004ff077819 */ /* 0x000fe40000011605 */
[----:B------:R-:W-:Y:S02]  /*9dc0*/  SEL R5, RZ, 0x1, !P1 ;  /* 0x00000001ff057807 */ /* 0x000fe40004800000 */
[----:B------:R-:W-:Y:S01]  /*9dd0*/  ISETP.GE.U32.AND P1, PT, R16, UR4, PT ;  /* 0x0000000410007c0c */ /* 0x000fe2000bf26070 */
[----:B------:R-:W-:Y:S01]  /*9de0*/  IMAD R12, R7, -0x14, R12 ;  /* 0xffffffec070c7824 */ /* 0x000fe200078e020c */
[----:B------:R-:W-:Y:S02]  /*9df0*/  LOP3.LUT R0, R0, R5, RZ, 0x3c, !PT ;  /* 0x0000000500007212 */ /* 0x000fe400078e3cff */
[----:B------:R-:W-:-:S02]  /*9e00*/  ISETP.GE.U32.AND.EX P1, PT, R17, UR5, PT, P1 ;  /* 0x0000000511007c0c */ /* 0x000fc4000bf26110 */
[----:B------:R-:W-:Y:S02]  /*9e10*/  PRMT R4, RZ, 0x7610, R4 ;  /* 0x00007610ff047816 */ /* 0x000fe40000000004 */
[----:B------:R-:W-:Y:S01]  /*9e20*/  @P3 LOP3.LUT R0, R0, 0x1, R7, 0x78, !PT ;  /* 0x0000000100003812 */ /* 0x000fe200078e7807 */
[----:B------:R-:W-:-:S08]  /*9e30*/  IMAD.MOV.U32 R7, RZ, RZ, -0x1 ;  /* 0xffffffffff077424 */ /* 0x000fd000078e00ff */
[----:B0-----:R-:W-:Y:S05]  /*9e40*/  @P1 BRA `(.L_x_236) ;  /* 0x00000004004c1947 */ /* 0x001fea0003800000 */
[----:B------:R-:W-:Y:S01]  /*9e50*/  ULDC.64 UR4, c[0x0][0x628] ;  /* 0x00018a0000047ab9 */ /* 0x000fe20000000a00 */
[----:B------:R-:W0:Y:S01]  /*9e60*/  S2R R15, SR_CTAID.X ;  /* 0x00000000000f7919 */ /* 0x000e220000002500 */
[----:B------:R-:W-:Y:S01]  /*9e70*/  ISETP.NE.U32.AND P1, PT, RZ, UR4, PT ;  /* 0x00000004ff007c0c */ /* 0x000fe2000bf25070 */
[----:B------:R-:W-:Y:S01]  /*9e80*/  ULDC UR7, c[0x0][0x630] ;  /* 0x00018c0000077ab9 */ /* 0x000fe20000000800 */
[----:B------:R-:W-:Y:S01]  /*9e90*/  IMAD.MOV.U32 R4, RZ, RZ, R16 ;  /* 0x000000ffff047224 */ /* 0x000fe200078e0010 */
[----:B------:R-:W1:Y:S01]  /*9ea0*/  S2R R14, SR_CTAID.Y ;  /* 0x00000000000e7919 */ /* 0x000e620000002600 */
[----:B------:R-:W-:Y:S01]  /*9eb0*/  ISETP.NE.AND.EX P1, PT, RZ, UR5, PT, P1 ;  /* 0x00000005ff007c0c */ /* 0x000fe2000bf25310 */
[----:B------:R-:W-:-:S12]  /*9ec0*/  IMAD.MOV.U32 R5, RZ, RZ, R17 ;  /* 0x000000ffff057224 */ /* 0x000fd800078e0011 */
[----:B------:R-:W-:Y:S05]  /*9ed0*/  @!P1 BRA `(.L_x_237) ;  /* 0x0000000000289947 */ /* 0x000fea0003800000 */
[----:B------:R-:W-:Y:S02]  /*9ee0*/  ULDC UR6, c[0x0][0x634] ;  /* 0x00018d0000067ab9 */ /* 0x000fe40000000800 */
[----:B------:R-:W-:-:S05]  /*9ef0*/  IADD3 R9, P1, R16, UR6, RZ ;  /* 0x0000000610097c10 */ /* 0x000fca000ff3e0ff */
[----:B------:R-:W-:-:S04]  /*9f00*/  IMAD.X R21, RZ, RZ, R17, P1 ;  /* 0x000000ffff157224 */ /* 0x000fc800008e0611 */
[----:B------:R-:W-:-:S04]  /*9f10*/  IMAD.WIDE.U32 R6, R21, UR4, RZ ;  /* 0x0000000415067c25 */ /* 0x000fc8000f8e00ff */
[----:B------:R-:W-:-:S04]  /*9f20*/  IMAD.WIDE.U32 R6, P1, R9, UR5, R6 ;  /* 0x0000000509067c25 */ /* 0x000fc8000f820006 */
[----:B------:R-:W-:Y:S01]  /*9f30*/  IMAD.WIDE.U32 R8, R9, UR4, RZ ;  /* 0x0000000409087c25 */ /* 0x000fe2000f8e00ff */
[----:B------:R-:W-:-:S03]  /*9f40*/  IADD3.X R5, RZ, RZ, RZ, P1, !PT ;  /* 0x000000ffff057210 */ /* 0x000fc60000ffe4ff */
[----:B------:R-:W-:Y:S01]  /*9f50*/  IMAD.MOV.U32 R4, RZ, RZ, R7 ;  /* 0x000000ffff047224 */ /* 0x000fe200078e0007 */
[----:B------:R-:W-:-:S05]  /*9f60*/  IADD3 RZ, P1, R9, R6, RZ ;  /* 0x0000000609ff7210 */ /* 0x000fca0007f3e0ff */
[----:B------:R-:W-:-:S08]  /*9f70*/  IMAD.WIDE.U32.X R4, R21, UR5, R4, P1 ;  /* 0x0000000515047c25 */ /* 0x000fd000088e0404 */
.L_x_237:
[--C-:B------:R-:W-:Y:S01]  /*9f80*/  SHF.R.U64 R8, R4, UR7, R5.reuse ;  /* 0x0000000704087c19 */ /* 0x100fe20008001205 */
[----:B------:R-:W-:Y:S01]  /*9f90*/  ULDC.64 UR4, c[0x0][0x620] ;  /* 0x0001880000047ab9 */ /* 0x000fe20000000a00 */
[----:B------:R-:W-:Y:S01]  /*9fa0*/  SHF.R.U32.HI R4, RZ, UR7, R5 ;  /* 0x00000007ff047c19 */ /* 0x000fe20008011605 */
[----:B------:R-:W2:Y:S01]  /*9fb0*/  LDC R24, c[0x0][0x144] ;  /* 0x00005100ff187b82 */ /* 0x000ea20000000800 */
[----:B------:R-:W-:Y:S01]  /*9fc0*/  IADD3 R7, P1, RZ, -R8, RZ ;  /* 0x80000008ff077210 */ /* 0x000fe20007f3e0ff */
[----:B------:R-:W-:Y:S01]  /*9fd0*/  ULDC.64 UR8, c[0x0][0x640] ;  /* 0x0001900000087ab9 */ /* 0x000fe20000000a00 */
[----:B0-----:R-:W-:Y:S01]  /*9fe0*/  I2FP.F32.U32 R9, R15 ;  /* 0x0000000f00097245 */ /* 0x001fe20000201000 */
[----:B------:R-:W-:Y:S02]  /*9ff0*/  ULDC UR6, c[0x0][0x608] ;  /* 0x0001820000067ab9 */ /* 0x000fe40000000800 */
[----:B------:R-:W-:Y:S01]  /*a000*/  IMAD.X R4, RZ, RZ, ~R4, P1 ;  /* 0x000000ffff047224 */ /* 0x000fe200008e0e04 */
[----:B------:R-:W-:Y:S01]  /*a010*/  ISETP.NE.U32.AND P1, PT, RZ, UR8, PT ;  /* 0x00000008ff007c0c */ /* 0x000fe2000bf25070 */
[----:B------:R-:W0:Y:S02]  /*a020*/  LDC R21, c[0x0][0x148] ;  /* 0x00005200ff157b82 */ /* 0x000e240000000800 */
[----:B------:R-:W-:Y:S01]  /*a030*/  IMAD R6, R4, UR4, RZ ;  /* 0x0000000404067c24 */ /* 0x000fe2000f8e02ff */
[----:B------:R-:W-:Y:S01]  /*a040*/  ISETP.NE.AND.EX P1, PT, RZ, UR9, PT, P1 ;  /* 0x00000009ff007c0c */ /* 0x000fe2000bf25310 */
[----:B------:R-:W-:Y:S01]  /*a050*/  IMAD.WIDE.U32 R4, R7, UR4, R16 ;  /* 0x0000000407047c25 */ /* 0x000fe2000f8e0010 */
[----:B------:R-:W-:-:S03]  /*a060*/  ULDC UR4, c[0x0][0x150] ;  /* 0x0000540000047ab9 */ /* 0x000fc60000000800 */
[----:B------:R-:W-:Y:S02]  /*a070*/  IMAD R7, R7, UR5, R6 ;  /* 0x0000000507077c24 */ /* 0x000fe4000f8e0206 */
[----:B------:R-:W-:Y:S01]  /*a080*/  FMUL R6, R9, UR4 ;  /* 0x0000000409067c20 */ /* 0x000fe20008400000 */
[----:B------:R-:W-:Y:S01]  /*a090*/  ULDC UR4, c[0x0][0x618] ;  /* 0x0001860000047ab9 */ /* 0x000fe20000000800 */
[----:B------:R-:W-:Y:S01]  /*a0a0*/  ULDC UR5, c[0x0][0x154] ;  /* 0x0000550000057ab9 */ /* 0x000fe20000000800 */
[----:B------:R-:W-:-:S03]  /*a0b0*/  IMAD.IADD R5, R5, 0x1, R7 ;  /* 0x0000000105057824 */ /* 0x000fc600078e0207 */
[----:B------:R-:W3:Y:S02]  /*a0c0*/  F2I.U32.TRUNC.NTZ R6, R6 ;  /* 0x0000000600067305 */ /* 0x000ee4000020f000 */
[----:B------:R-:W-:Y:S02]  /*a0d0*/  SHF.R.U64 R9, R4, UR4, R5 ;  /* 0x0000000404097c19 */ /* 0x000fe40008001205 */
[----:B-1----:R-:W-:-:S05]  /*a0e0*/  I2FP.F32.U32 R4, R14 ;  /* 0x0000000e00047245 */ /* 0x002fca0000201000 */
[----:B------:R-:W-:Y:S01]  /*a0f0*/  FMUL R22, R4, UR5 ;  /* 0x0000000504167c20 */ /* 0x000fe20008400000 */
[----:B------:R-:W-:Y:S01]  /*a100*/  SHF.R.U32.HI R4, RZ, UR4, R5 ;  /* 0x00000004ff047c19 */ /* 0x000fe20008011605 */
[----:B------:R-:W-:-:S03]  /*a110*/  ULDC UR4, c[0x0][0x658] ;  /* 0x0001960000047ab9 */ /* 0x000fc60000000800 */
[--C-:B------:R-:W-:Y:S01]  /*a120*/  SHF.R.U64 R20, R9, UR6, R4.reuse ;  /* 0x0000000609147c19 */ /* 0x100fe20008001204 */
[----:B------:R-:W1:Y:S01]  /*a130*/  F2I.U32.TRUNC.NTZ R22, R22 ;  /* 0x0000001600167305 */ /* 0x000e62000020f000 */
[----:B------:R-:W-:Y:S01]  /*a140*/  SHF.R.U32.HI R5, RZ, UR6, R4 ;  /* 0x00000006ff057c19 */ /* 0x000fe20008011604 */
[----:B---3--:R-:W-:-:S03]  /*a150*/  IMAD.MOV R6, RZ, RZ, -R6 ;  /* 0x000000ffff067224 */ /* 0x008fc600078e0a06 */
[----:B------:R-:W-:Y:S01]  /*a160*/  SHF.R.U64 R18, R20, UR4, R5 ;  /* 0x0000000414127c19 */ /* 0x000fe20008001205 */
[----:B--2---:R-:W-:Y:S01]  /*a170*/  IMAD R15, R24, R6, R15 ;  /* 0x00000006180f7224 */ /* 0x004fe200078e020f */
[----:B------:R-:W-:-:S03]  /*a180*/  SHF.R.U32.HI R23, RZ, UR4, R5 ;  /* 0x00000004ff177c19 */ /* 0x000fc60008011605 */
[----:B------:R-:W-:Y:S02]  /*a190*/  IMAD.MOV.U32 R4, RZ, RZ, R18 ;  /* 0x000000ffff047224 */ /* 0x000fe400078e0012 */
[----:B------:R-:W-:Y:S01]  /*a1a0*/  IMAD.MOV.U32 R5, RZ, RZ, R23 ;  /* 0x000000ffff057224 */ /* 0x000fe200078e0017 */
[----:B-1----:R-:W-:Y:S06]  /*a1b0*/  @!P1 BRA `(.L_x_238) ;  /* 0x0000000000289947 */ /* 0x002fec0003800000 */
[----:B------:R-:W-:Y:S02]  /*a1c0*/  ULDC UR4, c[0x0][0x64c] ;  /* 0x0001930000047ab9 */ /* 0x000fe40000000800 */
[----:B------:R-:W-:-:S05]  /*a1d0*/  IADD3 R5, P1, R18, UR4, RZ ;  /* 0x0000000412057c10 */ /* 0x000fca000ff3e0ff */
[----:B------:R-:W-:-:S04]  /*a1e0*/  IMAD.X R23, RZ, RZ, R23, P1 ;  /* 0x000000ffff177224 */ /* 0x000fc800008e0617 */
[----:B------:R-:W-:-:S04]  /*a1f0*/  IMAD.WIDE.U32 R6, R23, UR8, RZ ;  /* 0x0000000817067c25 */ /* 0x000fc8000f8e00ff */
[----:B------:R-:W-:-:S04]  /*a200*/  IMAD.WIDE.U32 R6, P1, R5, UR9, R6 ;  /* 0x0000000905067c25 */ /* 0x000fc8000f820006 */
[----:B------:R-:W-:-:S04]  /*a210*/  IMAD.WIDE.U32 R4, R5, UR8, RZ ;  /* 0x0000000805047c25 */ /* 0x000fc8000f8e00ff */
[----:B------:R-:W-:Y:S01]  /*a220*/  IMAD.MOV.U32 R4, RZ, RZ, R7 ;  /* 0x000000ffff047224 */ /* 0x000fe200078e0007 */
[----:B------:R-:W-:Y:S01]  /*a230*/  IADD3 RZ, P3, R5, R6, RZ ;  /* 0x0000000605ff7210 */ /* 0x000fe20007f7e0ff */
[----:B------:R-:W-:-:S04]  /*a240*/  IMAD.X R5, RZ, RZ, RZ, P1 ;  /* 0x000000ffff057224 */ /* 0x000fc800008e06ff */
[----:B------:R-:W-:-:S08]  /*a250*/  IMAD.WIDE.U32.X R4, R23, UR9, R4, P3 ;  /* 0x0000000917047c25 */ /* 0x000fd000098e0404 */
.L_x_238:
[----:B------:R-:W-:Y:S01]  /*a260*/  ISETP.NE.AND P1, PT, R2, 0x1, PT ;  /* 0x000000010200780c */ /* 0x000fe20003f25270 */
[----:B------:R-:W-:Y:S01]  /*a270*/  ULDC UR4, c[0x0][0x648] ;  /* 0x0001920000047ab9 */ /* 0x000fe20000000800 */
[----:B------:R-:W-:Y:S01]  /*a280*/  LOP3.LUT R20, R20, UR17, RZ, 0xc0, !PT ;  /* 0x0000001114147c12 */ /* 0x000fe2000f8ec0ff */
[----:B------:R-:W-:Y:S01]  /*a290*/  IMAD.MOV R22, RZ, RZ, -R22 ;  /* 0x000000ffff167224 */ /* 0x000fe200078e0a16 */
[----:B------:R-:W-:Y:S01]  /*a2a0*/  SHF.R.U64 R5, R4, UR4, R5 ;  /* 0x0000000404057c19 */ /* 0x000fe20008001205 */
[----:B------:R-:W-:Y:S01]  /*a2b0*/  ULDC UR4, c[0x0][0x638] ;  /* 0x00018e0000047ab9 */ /* 0x000fe20000000800 */
[----:B------:R-:W-:Y:S01]  /*a2c0*/  LOP3.LUT R9, R9, UR16, RZ, 0xc0, !PT ;  /* 0x0000001009097c12 */ /* 0x000fe2000f8ec0ff */
[----:B------:R-:W-:Y:S01]  /*a2d0*/  ULDC UR5, c[0x0][0x610] ;  /* 0x0001840000057ab9 */ /* 0x000fe20000000800 */
[----:B------:R-:W-:Y:S02]  /*a2e0*/  IMAD.MOV.U32 R4, RZ, RZ, 0x1 ;  /* 0x00000001ff047424 */ /* 0x000fe400078e00ff */
[----:B------:R-:W-:-:S02]  /*a2f0*/  IMAD.MOV R7, RZ, RZ, -R5 ;  /* 0x000000ffff077224 */ /* 0x000fc400078e0a05 */
[----:B------:R-:W-:Y:S02]  /*a300*/  IMAD R20, R5, UR18, R20 ;  /* 0x0000001205147c24 */ /* 0x000fe4000f8e0214 */
[----:B0-----:R-:W-:Y:S02]  /*a310*/  @P1 IMAD R15, R21, R22, R14 ;  /* 0x00000016150f1224 */ /* 0x001fe400078e020e */
[----:B------:R-:W-:Y:S01]  /*a320*/  IMAD R18, R7, UR4, R18 ;  /* 0x0000000407127c24 */ /* 0x000fe2000f8e0212 */
[----:B------:R-:W-:Y:S01]  /*a330*/  ULDC UR4, c[0x0][0x600] ;  /* 0x0001800000047ab9 */ /* 0x000fe20000000800 */
[----:B------:R-:W-:Y:S02]  /*a340*/  IMAD R15, R20, UR5, R15 ;  /* 0x00000005140f7c24 */ /* 0x000fe4000f8e020f */
[----:B------:R-:W-:-:S05]  /*a350*/  IMAD R18, R18, UR4, R9 ;  /* 0x0000000412127c24 */ /* 0x000fca000f8e0209 */
[----:B------:R-:W-:Y:S02]  /*a360*/  SEL R9, R18, R15, !P1 ;  /* 0x0000000f12097207 */ /* 0x000fe40004800000 */
[----:B------:R-:W-:-:S07]  /*a370*/  SEL R7, R15, R18, !P1 ;  /* 0x000000120f077207 */ /* 0x000fce0004800000 */
.L_x_236:
[----:B------:R-:W-:Y:S05]  /*a380*/  BSYNC B1 ;  /* 0x0000000000017941 */ /* 0x000fea0003800000 */
.L_x_235:
[----:B------:R-:W-:-:S13]  /*a390*/  LOP3.LUT P1, RZ, R4, 0xff, RZ, 0xc0, !PT ;  /* 0x000000ff04ff7812 */ /* 0x000fda000782c0ff */
[----:B------:R-:W-:Y:S05]  /*a3a0*/  @P1 BRA `(.L_x_239) ;  /* 0xfffffff4004c1947 */ /* 0x000fea000383ffff */
[----:B------:R-:W-:Y:S05]  /*a3b0*/  BSYNC B0 ;  /* 0x0000000000007941 */ /* 0x000fea0003800000 */
.L_x_227:
[----:B------:R-:W-:-:S03]  /*a3c0*/  UMOV UR4, 0xffffffff ;  /* 0xffffffff00047882 */ /* 0x000fc60000000000 */
[----:B------:R-:W-:Y:S05]  /*a3d0*/  BRA.DIV UR4, `(.L_x_240) ;  /* 0x0000000e04587947 */ /* 0x000fea000b800000 */
[----:B------:R-:W-:-:S13]  /*a3e0*/  ELECT P6, URZ, PT ;  /* 0x00000000003f782f */ /* 0x000fda00038c0000 */
.L_x_270:
[----:B------:R-:W-:Y:S04]  /*a3f0*/  BSSY B0, `(.L_x_241) ;  /* 0x00000bb000007945 */ /* 0x000fe80003800000 */
[----:B------:R-:W-:Y:S05]  /*a400*/  @!P6 BRA `(.L_x_242) ;  /* 0x0000000800e4e947 */ /* 0x000fea0003800000 */
[----:B------:R-:W-:-:S04]  /*a410*/  LOP3.LUT R19, R19, 0x2, RZ, 0xfc, !PT ;  /* 0x0000000213137812 */ /* 0x000fc800078efcff */
[----:B------:R-:W-:-:S13]  /*a420*/  ISETP.NE.AND P0, PT, R19, 0x3, PT ;  /* 0x000000031300780c */ /* 0x000fda0003f05270 */
[----:B------:R-:W-:Y:S05]  /*a430*/  @!P0 BRA `(.L_x_243) ;  /* 0x0000000000048947 */ /* 0x000fea0003800000 */
[----:B------:R-:W-:Y:S01]  /*a440*/  BPT.TRAP 0x1 ;  /* 0x000000040000795c */ /* 0x000fe20000300000 */
.L_x_243:
[----:B------:R-:W0:Y:S01]  /*a450*/  S2R R3, SR_CgaCtaId ;  /* 0x0000000000037919 */ /* 0x000e220000008800 */
[----:B------:R-:W-:-:S04]  /*a460*/  MOV R2, 0x400 ;  /* 0x0000040000027802 */ /* 0x000fc80000000f00 */
[----:B0-----:R-:W-:Y:S02]  /*a470*/  LEA R3, R3, R2, 0x18 ;  /* 0x0000000203037211 */ /* 0x001fe400078ec0ff */
[----:B------:R-:W-:-:S03]  /*a480*/  SHF.L.U32 R2, R0, 0x1f, RZ ;  /* 0x0000001f00027819 */ /* 0x000fc600000006ff */
[----:B------:R-:W-:-:S04]  /*a490*/  VIADD R3, R3, 0xa0 ;  /* 0x000000a003037836 */ /* 0x000fc80000000000 */
[C---:B------:R-:W-:Y:S01]  /*a4a0*/  IMAD R7, R12.reuse, 0x8, R3 ;  /* 0x000000080c077824 */ /* 0x040fe200078e0203 */
[----:B------:R-:W-:-:S03]  /*a4b0*/  IADD3 R12, R12, 0x1, RZ ;  /* 0x000000010c0c7810 */ /* 0x000fc60007ffe0ff */
[----:B------:R-:W0:Y:S01]  /*a4c0*/  SYNCS.PHASECHK.TRANS64.TRYWAIT P0, [R7+URZ], R2 ;  /* 0x00000002070075a7 */ /* 0x000e22000800017f */
[----:B------:R-:W-:-:S04]  /*a4d0*/  ISETP.NE.AND P1, PT, R12, 0x14, PT ;  /* 0x000000140c00780c */ /* 0x000fc80003f25270 */
[----:B------:R-:W-:Y:S02]  /*a4e0*/  SEL R5, RZ, 0x1, P1 ;  /* 0x00000001ff057807 */ /* 0x000fe40000800000 */
[----:B------:R-:W-:Y:S02]  /*a4f0*/  SEL R12, R12, RZ, P1 ;  /* 0x000000ff0c0c7207 */ /* 0x000fe40000800000 */
[----:B------:R-:W-:-:S03]  /*a500*/  LOP3.LUT R5, R0, R5, RZ, 0x3c, !PT ;  /* 0x0000000500057212 */ /* 0x000fc600078e3cff */
[----:B------:R-:W-:Y:S01]  /*a510*/  IMAD R9, R12, 0x8, R3 ;  /* 0x000000080c097824 */ /* 0x000fe200078e0203 */
[----:B------:R-:W-:Y:S01]  /*a520*/  SHF.L.U32 R4, R5, 0x1f, RZ ;  /* 0x0000001f05047819 */ /* 0x000fe200000006ff */
[----:B0-----:R-:W-:Y:S06]  /*a530*/  @!P0 BRA `(.L_x_244) ;  /* 0x0000000c00208947 */ /* 0x001fec0003800000 */
.L_x_271:
[----:B------:R-:W1:Y:S01]  /*a540*/  SYNCS.PHASECHK.TRANS64.TRYWAIT P0, [R9+URZ], R4 ;  /* 0x00000004090075a7 */ /* 0x000e62000800017f */
[----:B------:R-:W-:-:S05]  /*a550*/  VIADD R0, R12, 0x1 ;  /* 0x000000010c007836 */ /* 0x000fca0000000000 */
[----:B------:R-:W-:-:S04]  /*a560*/  ISETP.NE.AND P1, PT, R0, 0x14, PT ;  /* 0x000000140000780c */ /* 0x000fc80003f25270 */
[----:B0-----:R-:W-:Y:S02]  /*a570*/  SEL R2, RZ, 0x1, P1 ;  /* 0x00000001ff027807 */ /* 0x001fe40000800000 */
[----:B------:R-:W-:Y:S02]  /*a580*/  SEL R0, R0, RZ, P1 ;  /* 0x000000ff00007207 */ /* 0x000fe40000800000 */
[----:B------:R-:W-:-:S03]  /*a590*/  LOP3.LUT R7, R5, R2, RZ, 0x3c, !PT ;  /* 0x0000000205077212 */ /* 0x000fc600078e3cff */
[----:B------:R-:W-:Y:S01]  /*a5a0*/  IMAD R6, R0, 0x8, R3 ;  /* 0x0000000800067824 */ /* 0x000fe200078e0203 */
[----:B------:R-:W-:Y:S01]  /*a5b0*/  SHF.L.U32 R5, R7, 0x1f, RZ ;  /* 0x0000001f07057819 */ /* 0x000fe200000006ff */
[----:B-1----:R-:W-:Y:S06]  /*a5c0*/  @!P0 BRA `(.L_x_245) ;  /* 0x0000000c00108947 */ /* 0x002fec0003800000 */
.L_x_272:
[----:B------:R-:W1:Y:S01]  /*a5d0*/  SYNCS.PHASECHK.TRANS64.TRYWAIT P0, [R6+URZ], R5 ;  /* 0x00000005060075a7 */ /* 0x000e62000800017f */
[----:B------:R-:W-:-:S05]  /*a5e0*/  VIADD R0, R0, 0x1 ;  /* 0x0000000100007836 */ /* 0x000fca0000000000 */
[----:B------:R-:W-:-:S04]  /*a5f0*/  ISETP.NE.AND P1, PT, R0, 0x14, PT ;  /* 0x000000140000780c */ /* 0x000fc80003f25270 */
[----:B------:R-:W-:Y:S02]  /*a600*/  SEL R2, RZ, 0x1, P1 ;  /* 0x00000001ff027807 */ /* 0x000fe40000800000 */
[----:B------:R-:W-:Y:S02]  /*a610*/  SEL R0, R0, RZ, P1 ;  /* 0x000000ff00007207 */ /* 0x000fe40000800000 */
[----:B------:R-:W-:-:S03]  /*a620*/  LOP3.LUT R7, R7, R2, RZ, 0x3c, !PT ;  /* 0x0000000207077212 */ /* 0x000fc600078e3cff */
[----:B0-----:R-:W-:Y:S01]  /*a630*/  IMAD R9, R0, 0x8, R3 ;  /* 0x0000000800097824 */ /* 0x001fe200078e0203 */
[----:B------:R-:W-:Y:S01]  /*a640*/  SHF.L.U32 R4, R7, 0x1f, RZ ;  /* 0x0000001f07047819 */ /* 0x000fe200000006ff */
[----:B-1----:R-:W-:Y:S06]  /*a650*/  @!P0 BRA `(.L_x_246) ;  /* 0x0000000c00008947 */ /* 0x002fec0003800000 */
.L_x_273:
        /* <DEDUP_REMOVED lines=9> */
.L_x_274:
        /* <DEDUP_REMOVED lines=9> */
.L_x_275:
        /* <DEDUP_REMOVED lines=9> */
.L_x_276:
        /* <DEDUP_REMOVED lines=9> */
.L_x_277:
[----:B------:R-:W1:Y:S01]  /*a8a0*/  SYNCS.PHASECHK.TRANS64.TRYWAIT P0, [R9+URZ], R4 ;  /* 0x00000004090075a7 */ /* 0x000e62000800017f */
[----:B------:R-:W-:-:S04]  /*a8b0*/  IADD3 R0, R0, 0x1, RZ ;  /* 0x0000000100007810 */ /* 0x000fc80007ffe0ff */
[----:B------:R-:W-:-:S04]  /*a8c0*/  ISETP.NE.AND P1, PT, R0, 0x14, PT ;  /* 0x000000140000780c */ /* 0x000fc80003f25270 */
[----:B------:R-:W-:Y:S02]  /*a8d0*/  SEL R2, RZ, 0x1, P1 ;  /* 0x00000001ff027807 */ /* 0x000fe40000800000 */
[----:B------:R-:W-:Y:S02]  /*a8e0*/  SEL R0, R0, RZ, P1 ;  /* 0x000000ff00007207 */ /* 0x000fe40000800000 */
[----:B------:R-:W-:-:S03]  /*a8f0*/  LOP3.LUT R7, R7, R2, RZ, 0x3c, !PT ;  /* 0x0000000207077212 */ /* 0x000fc600078e3cff */
[----:B0-----:R-:W-:Y:S01]  /*a900*/  IMAD R6, R0, 0x8, R3 ;  /* 0x0000000800067824 */ /* 0x001fe200078e0203 */
[----:B------:R-:W-:Y:S01]  /*a910*/  SHF.L.U32 R5, R7, 0x1f, RZ ;  /* 0x0000001f07057819 */ /* 0x000fe200000006ff */
[----:B-1----:R-:W-:Y:S06]  /*a920*/  @!P0 BRA `(.L_x_251) ;  /* 0x0000000800b08947 */ /* 0x002fec0003800000 */
.L_x_278:
        /* <DEDUP_REMOVED lines=9> */
.L_x_279:
        /* <DEDUP_REMOVED lines=9> */
.L_x_280:
        /* <DEDUP_REMOVED lines=9> */
.L_x_281:
        /* <DEDUP_REMOVED lines=9> */
.L_x_282:
        /* <DEDUP_REMOVED lines=9> */
.L_x_283:
        /* <DEDUP_REMOVED lines=9> */
.L_x_284:
        /* <DEDUP_REMOVED lines=9> */
.L_x_285:
        /* <DEDUP_REMOVED lines=9> */
.L_x_286:
        /* <DEDUP_REMOVED lines=9> */
.L_x_287:
        /* <DEDUP_REMOVED lines=9> */
.L_x_288:
[----:B------:R-:W1:Y:S01]  /*aed0*/  SYNCS.PHASECHK.TRANS64.TRYWAIT P0, [R6+URZ], R5 ;  /* 0x00000005060075a7 */ /* 0x000e62000800017f */
[----:B------:R-:W-:-:S05]  /*aee0*/  VIADD R0, R0, 0x1 ;  /* 0x0000000100007836 */ /* 0x000fca0000000000 */
[----:B------:R-:W-:-:S04]  /*aef0*/  ISETP.NE.AND P1, PT, R0, 0x14, PT ;  /* 0x000000140000780c */ /* 0x000fc80003f25270 */
[----:B------:R-:W-:Y:S02]  /*af00*/  SEL R2, RZ, 0x1, P1 ;  /* 0x00000001ff027807 */ /* 0x000fe40000800000 */
[----:B------:R-:W-:Y:S02]  /*af10*/  SEL R0, R0, RZ, P1 ;  /* 0x000000ff00007207 */ /* 0x000fe40000800000 */
[----:B------:R-:W-:Y:S01]  /*af20*/  LOP3.LUT R2, R7, R2, RZ, 0x3c, !PT ;  /* 0x0000000207027212 */ /* 0x000fe200078e3cff */
[----:B-1----:R-:W-:Y:S06]  /*af30*/  @!P0 BRA `(.L_x_262) ;  /* 0x0000000800088947 */ /* 0x002fec0003800000 */
.L_x_289:
[----:B------:R-:W-:Y:S01]  /*af40*/  IMAD R3, R0, 0x8, R3 ;  /* 0x0000000800037824 */ /* 0x000fe200078e0203 */
[----:B------:R-:W-:-:S07]  /*af50*/  SHF.L.U32 R0, R2, 0x1f, RZ ;  /* 0x0000001f02007819 */ /* 0x000fce00000006ff */
.L_x_263:
[----:B--2---:R2:W3:Y:S02]  /*af60*/  SYNCS.PHASECHK.TRANS64.TRYWAIT P0, [R3+URZ], R0 ;  /* 0x00000000030075a7 */ /* 0x0044e4000800017f */
[----:B---3--:R-:W-:Y:S05]  /*af70*/  @!P0 NANOSLEEP.SYNCS 0x989680 ;  /* 0x009896800000895d */ /* 0x008fea0003900000 */
[----:B------:R-:W3:Y:S02]  /*af80*/  @!P0 SYNCS.PHASECHK.TRANS64 P0, [R3+URZ], R0 ;  /* 0x00000000030085a7 */ /* 0x000ee4000800007f */
[----:B---3--:R-:W-:Y:S05]  /*af90*/  @!P0 BRA `(.L_x_263) ;  /* 0xfffffffc00f08947 */ /* 0x008fea000383ffff */
.L_x_242:
[----:B------:R-:W-:Y:S05]  /*afa0*/  BSYNC B0 ;  /* 0x0000000000007941 */ /* 0x000fea0003800000 */
.L_x_241:
[----:B------:R-:W-:Y:S05]  /*afb0*/  EXIT ;  /* 0x000000000000794d */ /* 0x000fea0003800000 */
.L_x_18:
[----:B---3--:R3:W4:Y:S02]  /*afc0*/  SYNCS.PHASECHK.TRANS64.TRYWAIT P1, [R3+URZ], R0 ;  /* 0x00000000030075a7 */ /* 0x008724000802017f */
[----:B----4-:R-:W-:Y:S05]  /*afd0*/  @!P1 NANOSLEEP.SYNCS 0x989680 ;  /* 0x009896800000995d */ /* 0x010fea0003900000 */
[----:B------:R-:W4:Y:S02]  /*afe0*/  @!P1 SYNCS.PHASECHK.TRANS64 P1, [R3+URZ], R0 ;  /* 0x00000000030095a7 */ /* 0x000f24000802007f */
[----:B----4-:R-:W-:Y:S05]  /*aff0*/  @!P1 BRA `(.L_x_18) ;  /* 0xfffffffc00f09947 */ /* 0x010fea000383ffff */
[----:B------:R-:W-:Y:S05]  /*b000*/  BRA `(.L_x_17) ;  /* 0xffffff64000c7947 */ /* 0x000fea000383ffff */
.L_x_23:
[----:B-1----:R-:W-:-:S04]  /*b010*/  IMAD.U32 R5, RZ, RZ, UR4 ;  /* 0x00000004ff057e24 */ /* 0x002fc8000f8e00ff */
[----:B------:R1:W2:Y:S03]  /*b020*/  SYNCS.PHASECHK.TRANS64.TRYWAIT P1, [R5+URZ], R4 ;  /* 0x00000004050075a7 */ /* 0x0002a6000802017f */
[----:B--2---:R-:W-:Y:S05]  /*b030*/  @!P1 NANOSLEEP.SYNCS 0x989680 ;  /* 0x009896800000995d */ /* 0x004fea0003900000 */
[----:B------:R-:W2:Y:S02]  /*b040*/  @!P1 SYNCS.PHASECHK.TRANS64 P1, [R5+URZ], R4 ;  /* 0x00000004050095a7 */ /* 0x000ea4000802007f */
[----:B--2---:R-:W-:Y:S05]  /*b050*/  @!P1 BRA `(.L_x_23) ;  /* 0xfffffffc00ec9947 */ /* 0x004fea000383ffff */
[----:B------:R-:W-:Y:S05]  /*b060*/  BRA `(.L_x_22) ;  /* 0xffffff64009c7947 */ /* 0x000fea000383ffff */
.L_x_228:
[----:B------:R-:W-:Y:S01]  /*b070*/  BSSY B1, `(.L_x_264) ;  /* 0x0000006000017945 */ /* 0x000fe20003800000 */
[----:B------:R-:W-:-:S07]  /*b080*/  IMAD.MOV.U32 R15, RZ, RZ, -0x1 ;  /* 0xffffffffff0f7424 */ /* 0x000fce00078e00ff */
[----:B------:R-:W-:Y:S05]  /*b090*/  WARPSYNC.COLLECTIVE R15, `(.L_x_265) ;  /* 0x000000000f0c7348 */ /* 0x000fea0003c00000 */
[----:B------:R-:W-:Y:S02]  /*b0a0*/  ELECT P6, UR62, PT ;  /* 0x00000000003e782f */ /* 0x000fe400038c0000 */
[----:B------:R-:W-:Y:S01]  /*b0b0*/  MOV R14, UR62 ;  /* 0x0000003e000e7c02 */ /* 0x000fe20008000f00 */
[----:B------:R-:W-:Y:S10]  /*b0c0*/  ENDCOLLECTIVE ;  /* 0x000000000000791b */ /* 0x000ff40003800000 */
.L_x_265:
[----:B------:R-:W-:Y:S05]  /*b0d0*/  BSYNC B1 ;  /* 0x0000000000017941 */ /* 0x000fea0003800000 */
.L_x_264:
[----:B------:R-:W-:Y:S05]  /*b0e0*/  BRA `(.L_x_266) ;  /* 0xffffffe800087947 */ /* 0x000fea000383ffff */
.L_x_231:
[----:B0-----:R0:W1:Y:S02]  /*b0f0*/  SYNCS.PHASECHK.TRANS64.TRYWAIT P1, [R14+URZ+0xa0], R7 ;  /* 0x0000a0070e0075a7 */ /* 0x001064000802017f */
[----:B-1----:R-:W-:Y:S05]  /*b100*/  @!P1 NANOSLEEP.SYNCS 0x989680 ;  /* 0x009896800000995d */ /* 0x002fea0003900000 */
[----:B------:R-:W1:Y:S02]  /*b110*/  @!P1 SYNCS.PHASECHK.TRANS64 P1, [R14+URZ+0xa0], R7 ;  /* 0x0000a0070e0095a7 */ /* 0x000e64000802007f */
[----:B-1----:R-:W-:Y:S05]  /*b120*/  @!P1 BRA `(.L_x_231) ;  /* 0xfffffffc00f09947 */ /* 0x002fea000383ffff */
[----:B------:R-:W-:Y:S05]  /*b130*/  BRA `(.L_x_267) ;  /* 0xffffffe8003c7947 */ /* 0x000fea000383ffff */
.L_x_240:
[----:B------:R-:W-:Y:S01]  /*b140*/  BSSY B0, `(.L_x_268) ;  /* 0x0000006000007945 */ /* 0x000fe20003800000 */
[----:B------:R-:W-:-:S07]  /*b150*/  IMAD.MOV.U32 R15, RZ, RZ, -0x1 ;  /* 0xffffffffff0f7424 */ /* 0x000fce00078e00ff */
[----:B------:R-:W-:Y:S05]  /*b160*/  WARPSYNC.COLLECTIVE R15, `(.L_x_269) ;  /* 0x000000000f0c7348 */ /* 0x000fea0003c00000 */
[----:B------:R-:W-:Y:S02]  /*b170*/  ELECT P6, UR62, PT ;  /* 0x00000000003e782f */ /* 0x000fe400038c0000 */
[----:B------:R-:W-:Y:S01]  /*b180*/  MOV R14, UR62 ;  /* 0x0000003e000e7c02 */ /* 0x000fe20008000f00 */
[----:B------:R-:W-:Y:S10]  /*b190*/  ENDCOLLECTIVE ;  /* 0x000000000000791b */ /* 0x000ff40003800000 */
.L_x_269:
[----:B------:R-:W-:Y:S05]  /*b1a0*/  BSYNC B0 ;  /* 0x0000000000007941 */ /* 0x000fea0003800000 */
.L_x_268:
[----:B------:R-:W-:Y:S05]  /*b1b0*/  BRA `(.L_x_270) ;  /* 0xfffffff0008c7947 */ /* 0x000fea000383ffff */
.L_x_244:
[----:B0-----:R0:W1:Y:S02]  /*b1c0*/  SYNCS.PHASECHK.TRANS64.TRYWAIT P0, [R7+URZ], R2 ;  /* 0x00000002070075a7 */ /* 0x001064000800017f */
[----:B-1----:R-:W-:Y:S05]  /*b1d0*/  @!P0 NANOSLEEP.SYNCS 0x989680 ;  /* 0x009896800000895d */ /* 0x002fea0003900000 */
[----:B------:R-:W1:Y:S02]  /*b1e0*/  @!P0 SYNCS.PHASECHK.TRANS64 P0, [R7+URZ], R2 ;  /* 0x00000002070085a7 */ /* 0x000e64000800007f */
[----:B-1----:R-:W-:Y:S05]  /*b1f0*/  @!P0 BRA `(.L_x_244) ;  /* 0xfffffffc00f08947 */ /* 0x002fea000383ffff */
[----:B------:R-:W-:Y:S05]  /*b200*/  BRA `(.L_x_271) ;  /* 0xfffffff000cc7947 */ /* 0x000fea000383ffff */
.L_x_245:
[----:B0-----:R0:W1:Y:S02]  /*b210*/  SYNCS.PHASECHK.TRANS64.TRYWAIT P0, [R9+URZ], R4 ;  /* 0x00000004090075a7 */ /* 0x001064000800017f */
[----:B-1----:R-:W-:Y:S05]  /*b220*/  @!P0 NANOSLEEP.SYNCS 0x989680 ;  /* 0x009896800000895d */ /* 0x002fea0003900000 */
[----:B------:R-:W1:Y:S02]  /*b230*/  @!P0 SYNCS.PHASECHK.TRANS64 P0, [R9+URZ], R4 ;  /* 0x00000004090085a7 */ /* 0x000e64000800007f */
[----:B-1----:R-:W-:Y:S05]  /*b240*/  @!P0 BRA `(.L_x_245) ;  /* 0xfffffffc00f08947 */ /* 0x002fea000383ffff */
[----:B------:R-:W-:Y:S05]  /*b250*/  BRA `(.L_x_272) ;  /* 0xfffffff000dc7947 */ /* 0x000fea000383ffff */
.L_x_246:
[----:B0-----:R0:W1:Y:S02]  /*b260*/  SYNCS.PHASECHK.TRANS64.TRYWAIT P0, [R6+URZ], R5 ;  /* 0x00000005060075a7 */ /* 0x001064000800017f */
[----:B-1----:R-:W-:Y:S05]  /*b270*/  @!P0 NANOSLEEP.SYNCS 0x989680 ;  /* 0x009896800000895d */ /* 0x002fea0003900000 */
[----:B------:R-:W1:Y:S02]  /*b280*/  @!P0 SYNCS.PHASECHK.TRANS64 P0, [R6+URZ], R5 ;  /* 0x00000005060085a7 */ /* 0x000e64000800007f */
[----:B-1----:R-:W-:Y:S05]  /*b290*/  @!P0 BRA `(.L_x_246) ;  /* 0xfffffffc00f08947 */ /* 0x002fea000383ffff */
[----:B------:R-:W-:Y:S05]  /*b2a0*/  BRA `(.L_x_273) ;  /* 0xfffffff000ec7947 */ /* 0x000fea000383ffff */
.L_x_247:
[----:B0-----:R0:W1:Y:S02]  /*b2b0*/  SYNCS.PHASECHK.TRANS64.TRYWAIT P0, [R9+URZ], R4 ;  /* 0x00000004090075a7 */ /* 0x001064000800017f */
[----:B-1----:R-:W-:Y:S05]  /*b2c0*/  @!P0 NANOSLEEP.SYNCS 0x989680 ;  /* 0x009896800000895d */ /* 0x002fea0003900000 */
[----:B------:R-:W1:Y:S02]  /*b2d0*/  @!P0 SYNCS.PHASECHK.TRANS64 P0, [R9+URZ], R4 ;  /* 0x00000004090085a7 */ /* 0x000e64000800007f */
[----:B-1----:R-:W-:Y:S05]  /*b2e0*/  @!P0 BRA `(.L_x_247) ;  /* 0xfffffffc00f08947 */ /* 0x002fea000383ffff */
[----:B------:R-:W-:Y:S05]  /*b2f0*/  BRA `(.L_x_274) ;  /* 0xfffffff000fc7947 */ /* 0x000fea000383ffff */
.L_x_248:
[----:B0-----:R0:W1:Y:S02]  /*b300*/  SYNCS.PHASECHK.TRANS64.TRYWAIT P0, [R6+URZ], R5 ;  /* 0x00000005060075a7 */ /* 0x001064000800017f */
[----:B-1----:R-:W-:Y:S05]  /*b310*/  @!P0 NANOSLEEP.SYNCS 0x989680 ;  /* 0x009896800000895d */ /* 0x002fea0003900000 */
[----:B------:R-:W1:Y:S02]  /*b320*/  @!P0 SYNCS.PHASECHK.TRANS64 P0, [R6+URZ], R5 ;  /* 0x00000005060085a7 */ /* 0x000e64000800007f */
[----:B-1----:R-:W-:Y:S05]  /*b330*/  @!P0 BRA `(.L_x_248) ;  /* 0xfffffffc00f08947 */ /* 0x002fea000383ffff */
[----:B------:R-:W-:Y:S05]  /*b340*/  BRA `(.L_x_275) ;  /* 0xfffffff4000c7947 */ /* 0x000fea000383ffff */
.L_x_249:
[----:B0-----:R0:W1:Y:S02]  /*b350*/  SYNCS.PHASECHK.TRANS64.TRYWAIT P0, [R9+URZ], R4 ;  /* 0x00000004090075a7 */ /* 0x001064000800017f */
[----:B-1----:R-:W-:Y:S05]  /*b360*/  @!P0 NANOSLEEP.SYNCS 0x989680 ;  /* 0x009896800000895d */ /* 0x002fea0003900000 */
[----:B------:R-:W1:Y:S02]  /*b370*/  @!P0 SYNCS.PHASECHK.TRANS64 P0, [R9+URZ], R4 ;  /* 0x00000004090085a7 */ /* 0x000e64000800007f */
[----:B-1----:R-:W-:Y:S05]  /*b380*/  @!P0 BRA `(.L_x_249) ;  /* 0xfffffffc00f08947 */ /* 0x002fea000383ffff */
[----:B------:R-:W-:Y:S05]  /*b390*/  BRA `(.L_x_276) ;  /* 0xfffffff4001c7947 */ /* 0x000fea000383ffff */
.L_x_250:
[----:B0-----:R0:W1:Y:S02]  /*b3a0*/  SYNCS.PHASECHK.TRANS64.TRYWAIT P0, [R6+URZ], R5 ;  /* 0x00000005060075a7 */ /* 0x001064000800017f */
[----:B-1----:R-:W-:Y:S05]  /*b3b0*/  @!P0 NANOSLEEP.SYNCS 0x989680 ;  /* 0x009896800000895d */ /* 0x002fea0003900000 */
[----:B------:R-:W1:Y:S02]  /*b3c0*/  @!P0 SYNCS.PHASECHK.TRANS64 P0, [R6+URZ], R5 ;  /* 0x00000005060085a7 */ /* 0x000e64000800007f */
[----:B-1----:R-:W-:Y:S05]  /*b3d0*/  @!P0 BRA `(.L_x_250) ;  /* 0xfffffffc00f08947 */ /* 0x002fea000383ffff */
[----:B------:R-:W-:Y:S05]  /*b3e0*/  BRA `(.L_x_277) ;  /* 0xfffffff4002c7947 */ /* 0x000fea000383ffff */
.L_x_251:
[----:B0-----:R0:W1:Y:S02]  /*b3f0*/  SYNCS.PHASECHK.TRANS64.TRYWAIT P0, [R9+URZ], R4 ;  /* 0x00000004090075a7 */ /* 0x001064000800017f */
[----:B-1----:R-:W-:Y:S05]  /*b400*/  @!P0 NANOSLEEP.SYNCS 0x989680 ;  /* 0x009896800000895d */ /* 0x002fea0003900000 */
[----:B------:R-:W1:Y:S02]  /*b410*/  @!P0 SYNCS.PHASECHK.TRANS64 P0, [R9+URZ], R4 ;  /* 0x00000004090085a7 */ /* 0x000e64000800007f */
[----:B-1----:R-:W-:Y:S05]  /*b420*/  @!P0 BRA `(.L_x_251) ;  /* 0xfffffffc00f08947 */ /* 0x002fea000383ffff */
[----:B------:R-:W-:Y:S05]  /*b430*/  BRA `(.L_x_278) ;  /* 0xfffffff4003c7947 */ /* 0x000fea000383ffff */
.L_x_252:
[----:B0-----:R0:W1:Y:S02]  /*b440*/  SYNCS.PHASECHK.TRANS64.TRYWAIT P0, [R6+URZ], R5 ;  /* 0x00000005060075a7 */ /* 0x001064000800017f */
[----:B-1----:R-:W-:Y:S05]  /*b450*/  @!P0 NANOSLEEP.SYNCS 0x989680 ;  /* 0x009896800000895d */ /* 0x002fea0003900000 */
[----:B------:R-:W1:Y:S02]  /*b460*/  @!P0 SYNCS.PHASECHK.TRANS64 P0, [R6+URZ], R5 ;  /* 0x00000005060085a7 */ /* 0x000e64000800007f */
[----:B-1----:R-:W-:Y:S05]  /*b470*/  @!P0 BRA `(.L_x_252) ;  /* 0xfffffffc00f08947 */ /* 0x002fea000383ffff */
[----:B------:R-:W-:Y:S05]  /*b480*/  BRA `(.L_x_279) ;  /* 0xfffffff4004c7947 */ /* 0x000fea000383ffff */
.L_x_253:
[----:B0-----:R0:W1:Y:S02]  /*b490*/  SYNCS.PHASECHK.TRANS64.TRYWAIT P0, [R9+URZ], R4 ;  /* 0x00000004090075a7 */ /* 0x001064000800017f */
[----:B-1----:R-:W-:Y:S05]  /*b4a0*/  @!P0 NANOSLEEP.SYNCS 0x989680 ;  /* 0x009896800000895d */ /* 0x002fea0003900000 */
[----:B------:R-:W1:Y:S02]  /*b4b0*/  @!P0 SYNCS.PHASECHK.TRANS64 P0, [R9+URZ], R4 ;  /* 0x00000004090085a7 */ /* 0x000e64000800007f */
[----:B-1----:R-:W-:Y:S05]  /*b4c0*/  @!P0 BRA `(.L_x_253) ;  /* 0xfffffffc00f08947 */ /* 0x002fea000383ffff */
[----:B------:R-:W-:Y:S05]  /*b4d0*/  BRA `(.L_x_280) ;  /* 0xfffffff4005c7947 */ /* 0x000fea000383ffff */
.L_x_254:
[----:B0-----:R0:W1:Y:S02]  /*b4e0*/  SYNCS.PHASECHK.TRANS64.TRYWAIT P0, [R6+URZ], R5 ;  /* 0x00000005060075a7 */ /* 0x001064000800017f */
[----:B-1----:R-:W-:Y:S05]  /*b4f0*/  @!P0 NANOSLEEP.SYNCS 0x989680 ;  /* 0x009896800000895d */ /* 0x002fea0003900000 */
[----:B------:R-:W1:Y:S02]  /*b500*/  @!P0 SYNCS.PHASECHK.TRANS64 P0, [R6+URZ], R5 ;  /* 0x00000005060085a7 */ /* 0x000e64000800007f */
[----:B-1----:R-:W-:Y:S05]  /*b510*/  @!P0 BRA `(.L_x_254) ;  /* 0xfffffffc00f08947 */ /* 0x002fea000383ffff */
[----:B------:R-:W-:Y:S05]  /*b520*/  BRA `(.L_x_281) ;  /* 0xfffffff4006c7947 */ /* 0x000fea000383ffff */
.L_x_255:
[----:B0-----:R0:W1:Y:S02]  /*b530*/  SYNCS.PHASECHK.TRANS64.TRYWAIT P0, [R9+URZ], R4 ;  /* 0x00000004090075a7 */ /* 0x001064000800017f */
[----:B-1----:R-:W-:Y:S05]  /*b540*/  @!P0 NANOSLEEP.SYNCS 0x989680 ;  /* 0x009896800000895d */ /* 0x002fea0003900000 */
[----:B------:R-:W1:Y:S02]  /*b550*/  @!P0 SYNCS.PHASECHK.TRANS64 P0, [R9+URZ], R4 ;  /* 0x00000004090085a7 */ /* 0x000e64000800007f */
[----:B-1----:R-:W-:Y:S05]  /*b560*/  @!P0 BRA `(.L_x_255) ;  /* 0xfffffffc00f08947 */ /* 0x002fea000383ffff */
[----:B------:R-:W-:Y:S05]  /*b570*/  BRA `(.L_x_282) ;  /* 0xfffffff4007c7947 */ /* 0x000fea000383ffff */
.L_x_256:
[----:B0-----:R0:W1:Y:S02]  /*b580*/  SYNCS.PHASECHK.TRANS64.TRYWAIT P0, [R6+URZ], R5 ;  /* 0x00000005060075a7 */ /* 0x001064000800017f */
[----:B-1----:R-:W-:Y:S05]  /*b590*/  @!P0 NANOSLEEP.SYNCS 0x989680 ;  /* 0x009896800000895d */ /* 0x002fea0003900000 */
[----:B------:R-:W1:Y:S02]  /*b5a0*/  @!P0 SYNCS.PHASECHK.TRANS64 P0, [R6+URZ], R5 ;  /* 0x00000005060085a7 */ /* 0x000e64000800007f */
[----:B-1----:R-:W-:Y:S05]  /*b5b0*/  @!P0 BRA `(.L_x_256) ;  /* 0xfffffffc00f08947 */ /* 0x002fea000383ffff */
[----:B------:R-:W-:Y:S05]  /*b5c0*/  BRA `(.L_x_283) ;  /* 0xfffffff4008c7947 */ /* 0x000fea000383ffff */
.L_x_257:
[----:B0-----:R0:W1:Y:S02]  /*b5d0*/  SYNCS.PHASECHK.TRANS64.TRYWAIT P0, [R9+URZ], R4 ;  /* 0x00000004090075a7 */ /* 0x001064000800017f */
[----:B-1----:R-:W-:Y:S05]  /*b5e0*/  @!P0 NANOSLEEP.SYNCS 0x989680 ;  /* 0x009896800000895d */ /* 0x002fea0003900000 */
[----:B------:R-:W1:Y:S02]  /*b5f0*/  @!P0 SYNCS.PHASECHK.TRANS64 P0, [R9+URZ], R4 ;  /* 0x00000004090085a7 */ /* 0x000e64000800007f */
[----:B-1----:R-:W-:Y:S05]  /*b600*/  @!P0 BRA `(.L_x_257) ;  /* 0xfffffffc00f08947 */ /* 0x002fea000383ffff */
[----:B------:R-:W-:Y:S05]  /*b610*/  BRA `(.L_x_284) ;  /* 0xfffffff4009c7947 */ /* 0x000fea000383ffff */
.L_x_258:
[----:B0-----:R0:W1:Y:S02]  /*b620*/  SYNCS.PHASECHK.TRANS64.TRYWAIT P0, [R6+URZ], R5 ;  /* 0x00000005060075a7 */ /* 0x001064000800017f */
[----:B-1----:R-:W-:Y:S05]  /*b630*/  @!P0 NANOSLEEP.SYNCS 0x989680 ;  /* 0x009896800000895d */ /* 0x002fea0003900000 */
[----:B------:R-:W1:Y:S02]  /*b640*/  @!P0 SYNCS.PHASECHK.TRANS64 P0, [R6+URZ], R5 ;  /* 0x00000005060085a7 */ /* 0x000e64000800007f */
[----:B-1----:R-:W-:Y:S05]  /*b650*/  @!P0 BRA `(.L_x_258) ;  /* 0xfffffffc00f08947 */ /* 0x002fea000383ffff */
[----:B------:R-:W-:Y:S05]  /*b660*/  BRA `(.L_x_285) ;  /* 0xfffffff400ac7947 */ /* 0x000fea000383ffff */
.L_x_259:
[----:B0-----:R0:W1:Y:S02]  /*b670*/  SYNCS.PHASECHK.TRANS64.TRYWAIT P0, [R9+URZ], R4 ;  /* 0x00000004090075a7 */ /* 0x001064000800017f */
[----:B-1----:R-:W-:Y:S05]  /*b680*/  @!P0 NANOSLEEP.SYNCS 0x989680 ;  /* 0x009896800000895d */ /* 0x002fea0003900000 */
[----:B------:R-:W1:Y:S02]  /*b690*/  @!P0 SYNCS.PHASECHK.TRANS64 P0, [R9+URZ], R4 ;  /* 0x00000004090085a7 */ /* 0x000e64000800007f */
[----:B-1----:R-:W-:Y:S05]  /*b6a0*/  @!P0 BRA `(.L_x_259) ;  /* 0xfffffffc00f08947 */ /* 0x002fea000383ffff */
[----:B------:R-:W-:Y:S05]  /*b6b0*/  BRA `(.L_x_286) ;  /* 0xfffffff400bc7947 */ /* 0x000fea000383ffff */
.L_x_260:
[----:B0-----:R0:W1:Y:S02]  /*b6c0*/  SYNCS.PHASECHK.TRANS64.TRYWAIT P0, [R6+URZ], R5 ;  /* 0x00000005060075a7 */ /* 0x001064000800017f */
[----:B-1----:R-:W-:Y:S05]  /*b6d0*/  @!P0 NANOSLEEP.SYNCS 0x989680 ;  /* 0x009896800000895d */ /* 0x002fea0003900000 */
[----:B------:R-:W1:Y:S02]  /*b6e0*/  @!P0 SYNCS.PHASECHK.TRANS64 P0, [R6+URZ], R5 ;  /* 0x00000005060085a7 */ /* 0x000e64000800007f */
[----:B-1----:R-:W-:Y:S05]  /*b6f0*/  @!P0 BRA `(.L_x_260) ;  /* 0xfffffffc00f08947 */ /* 0x002fea000383ffff */
[----:B------:R-:W-:Y:S05]  /*b700*/  BRA `(.L_x_287) ;  /* 0xfffffff400cc7947 */ /* 0x000fea000383ffff */
.L_x_261:
[----:B0-----:R0:W1:Y:S02]  /*b710*/  SYNCS.PHASECHK.TRANS64.TRYWAIT P0, [R9+URZ], R4 ;  /* 0x00000004090075a7 */ /* 0x001064000800017f */
[----:B-1----:R-:W-:Y:S05]  /*b720*/  @!P0 NANOSLEEP.SYNCS 0x989680 ;  /* 0x009896800000895d */ /* 0x002fea0003900000 */
[----:B------:R-:W1:Y:S02]  /*b730*/  @!P0 SYNCS.PHASECHK.TRANS64 P0, [R9+URZ], R4 ;  /* 0x00000004090085a7 */ /* 0x000e64000800007f */
[----:B-1----:R-:W-:Y:S05]  /*b740*/  @!P0 BRA `(.L_x_261) ;  /* 0xfffffffc00f08947 */ /* 0x002fea000383ffff */
[----:B------:R-:W-:Y:S05]  /*b750*/  BRA `(.L_x_288) ;  /* 0xfffffff400dc7947 */ /* 0x000fea000383ffff */
.L_x_262:
[----:B-1----:R1:W2:Y:S02]  /*b760*/  SYNCS.PHASECHK.TRANS64.TRYWAIT P0, [R6+URZ], R5 ;  /* 0x00000005060075a7 */ /* 0x0022a4000800017f */
[----:B--2---:R-:W-:Y:S05]  /*b770*/  @!P0 NANOSLEEP.SYNCS 0x989680 ;  /* 0x009896800000895d */ /* 0x004fea0003900000 */
[----:B------:R-:W2:Y:S02]  /*b780*/  @!P0 SYNCS.PHASECHK.TRANS64 P0, [R6+URZ], R5 ;  /* 0x00000005060085a7 */ /* 0x000ea4000800007f */
[----:B--2---:R-:W-:Y:S05]  /*b790*/  @!P0 BRA `(.L_x_262) ;  /* 0xfffffffc00f08947 */ /* 0x004fea000383ffff */
[----:B------:R-:W-:Y:S05]  /*b7a0*/  BRA `(.L_x_289) ;  /* 0xfffffff400e47947 */ /* 0x000fea000383ffff */
.L_x_290:
[----:B------:R-:W-:-:S00]  /*b7b0*/  BRA `(.L_x_290) ;  /* 0xfffffffc00fc7947 */ /* 0x000fc0000383ffff */
[----:B------:R-:W-:-:S00]  /*b7c0*/  NOP ;  /* 0x0000000000007918 */ /* 0x000fc00000000000 */
        /* <DEDUP_REMOVED lines=11> */
.L_x_291:


//--------------------- .nv.global.init           --------------------------
	.section	.nv.global.init,"aw",@progbits
.nv.global.init:
	.type		$str$22,@object
	.size		$str$22,($str$23 - $str$22)
$str$22:
        /*0000*/ 	.byte	0x6b, 0x5f, 0x74, 0x69, 0x6c, 0x65, 0x5f, 0x63, 0x6f, 0x75, 0x6e, 0x74, 0x20, 0x3e, 0x3d, 0x20
        /*0010*/ 	.byte	0x31, 0x00
	.type		$str$23,@object
	.size		$str$23,(__unnamed_1 - $str$23)
$str$23:
        /*0012*/ 	.byte	0x2f, 0x74, 0x6d, 0x70, 0x2f, 0x63, 0x75, 0x74, 0x6c, 0x61, 0x73, 0x73, 0x5f, 0x73, 0x77, 0x65
        /*0022*/ 	.byte	0x65, 0x70, 0x5f, 0x73, 0x72, 0x63, 0x2f, 0x69, 0x6e, 0x63, 0x6c, 0x75, 0x64, 0x65, 0x2f, 0x63
        /*0032*/ 	.byte	0x75, 0x74, 0x6c, 0x61, 0x73, 0x73, 0x2f, 0x67, 0x65, 0x6d, 0x6d, 0x2f, 0x63, 0x6f, 0x6c, 0x6c
        /*0042*/ 	.byte	0x65, 0x63, 0x74, 0x69, 0x76, 0x65, 0x2f, 0x73, 0x6d, 0x39, 0x30, 0x5f, 0x6d, 0x6d, 0x61, 0x5f
        /*0052*/ 	.byte	0x74, 0x6d, 0x61, 0x5f, 0x67, 0x6d, 0x6d, 0x61, 0x5f, 0x73, 0x73, 0x5f, 0x77, 0x61, 0x72, 0x70
        /*0062*/ 	.byte	0x73, 0x70, 0x65, 0x63, 0x69, 0x61, 0x6c, 0x69, 0x7a, 0x65, 0x64, 0x2e, 0x68, 0x70, 0x70, 0x00
	.type		__unnamed_1,@object
	.size		__unnamed_1,(.L_0 - __unnamed_1)
__unnamed_1:
        /*0072*/ 	.byte	0x76, 0x6f, 0x69, 0x64, 0x20, 0x63, 0x75, 0x74, 0x6c, 0x61, 0x73, 0x73, 0x3a, 0x3a, 0x67, 0x65
        /* <DEDUP_REMOVED lines=180> */
        /*0bc2*/ 	.byte	0x69, 0x74, 0x79, 0x5d, 0x00
.L_0:


//--------------------- .nv.shared._ZN7cutlass13device_kernelINS_4gemm6kernel13GemmUniversalIN4cute5tupleIJiiiiEEENS1_10collective13CollectiveMmaINS1_34MainloopSm90TmaGmmaWarpSpecializedILi20ENS5_IJNS4_1CILi1EEESB_SB_EEENS1_35KernelTmaWarpSpecializedCooperativeEEENS5_IJNSA_ILi256EEENSA_ILi96EEENSA_ILi16EEEEEENS_10bfloat16_tENS5_IJlSB_lEEESJ_SK_NS4_8TiledMMAINS4_8MMA_AtomIJNS4_4SM904GMMA27MMA_64x96x16_F32BF16BF16_SSILNSO_5MajorE0ELSQ_0ELNSO_7ScaleInE1ELSR_1EEEEEENS4_6LayoutINS5_IJNSA_ILi2EEESB_SB_EEENS5_IJSB_NSA_ILi0EEESX_EEEEENS5_IJNS4_10UnderscoreES10_S10_EEEEENS4_13SM90_TMA_LOADENS4_14ComposedLayoutINS4_7SwizzleILi1ELi4ELi3EEENS4_18smem_ptr_flag_bitsILi16EEENSU_INS5_IJNSA_ILi8EEESH_EEENS5_IJSH_SB_EEEEEEEvNS4_8identityES13_S1D_vS1E_EENS_8epilogue10collective6detail29Sm90TmaWarpSpecializedAdapterINS1H_15DefaultEpilogueISJ_SK_SK_NS1G_6thread17LinearCombinationISJ_Li1EffLNS1L_9ScaleType4KindE0ELNS_15FloatRoundStyleE2ESJ_EENS1_15EpilogueDefaultEEEEEvvEEEEvNT_6ParamsE --------------------------
	.section	.nv.shared._ZN7cutlass13device_kernelINS_4gemm6kernel13GemmUniversalIN4cute5tupleIJiiiiEEENS1_10collective13CollectiveMmaINS1_34MainloopSm90TmaGmmaWarpSpecializedILi20ENS5_IJNS4_1CILi1EEESB_SB_EEENS1_35KernelTmaWarpSpecializedCooperativeEEENS5_IJNSA_ILi256EEENSA_ILi96EEENSA_ILi16EEEEEENS_10bfloat16_tENS5_IJlSB_lEEESJ_SK_NS4_8TiledMMAINS4_8MMA_AtomIJNS4_4SM904GMMA27MMA_64x96x16_F32BF16BF16_SSILNSO_5MajorE0ELSQ_0ELNSO_7ScaleInE1ELSR_1EEEEEENS4_6LayoutINS5_IJNSA_ILi2EEESB_SB_EEENS5_IJSB_NSA_ILi0EEESX_EEEEENS5_IJNS4_10UnderscoreES10_S10_EEEEENS4_13SM90_TMA_LOADENS4_14ComposedLayoutINS4_7SwizzleILi1ELi4ELi3EEENS4_18smem_ptr_flag_bitsILi16EEENSU_INS5_IJNSA_ILi8EEESH_EEENS5_IJSH_SB_EEEEEEEvNS4_8identityES13_S1D_vS1E_EENS_8epilogue10collective6detail29Sm90TmaWarpSpecializedAdapterINS1H_15DefaultEpilogueISJ_SK_SK_NS1G_6thread17LinearCombinationISJ_Li1EffLNS1L_9ScaleType4KindE0ELNS_15FloatRoundStyleE2ESJ_EENS1_15EpilogueDefaultEEEEEvvEEEEvNT_6ParamsE,"aw",@nobits
	.sectionflags	@""
	.align	16
	.zero		1024


//--------------------- .nv.shared.reserved.0     --------------------------
	.section	.nv.shared.reserved.0,"aw",@nobits
	.weak		__nv_reservedSMEM_offset_0_alias
	.size		__nv_reservedSMEM_offset_0_alias, 0, 0
	.other		__nv_reservedSMEM_offset_0_alias,@"STO_CUDA_RESERVED_SHARED STV_DEFAULT"
__nv_reservedSMEM_offset_0_alias:
	.zero		0


//--------------------- .nv.global                --------------------------
	.section	.nv.global,"aw",@nobits
.nv.global:
	.type		_ZN39_INTERNAL_ebce6657_4_k_cu_06c54957_88974cute1_E,@object
	.size		_ZN39_INTERNAL_ebce6657_4_k_cu_06c54957_88974cute1_E,(_ZN39_INTERNAL_ebce6657_4_k_cu_06c54957_88974cuda3std3__45__cpo6cbeginE - _ZN39_INTERNAL_ebce6657_4_k_cu_06c54957_88974cute1_E)
_ZN39_INTERNAL_ebce6657_4_k_cu_06c54957_88974cute1_E:
	.zero		1
	.type		_ZN39_INTERNAL_ebce6657_4_k_cu_06c54957_88974cuda3std3__45__cpo6cbeginE,@object
	.size		_ZN39_INTERNAL_ebce6657_4_k_cu_06c54957_88974cuda3std3__45__cpo6cbeginE,(_ZN39_INTERNAL_ebce6657_4_k_cu_06c54957_88974cuda3std3__48in_placeE - _ZN39_INTERNAL_ebce6657_4_k_cu_06c54957_88974cuda3std3__45__cpo6cbeginE)
_ZN39_INTERNAL_ebce6657_4_k_cu_06c54957_88974cuda3std3__45__cpo6cbeginE:
	.zero		1
	.type		_ZN39_INTERNAL_ebce6657_4_k_cu_06c54957_88974cuda3std3__48in_placeE,@object
	.size		_ZN39_INTERNAL_ebce6657_4_k_cu_06c54957_88974cuda3std3__48in_placeE,(_ZN39_INTERNAL_ebce6657_4_k_cu_06c54957_88974cuda3std6ranges3__45__cpo9iter_moveE - _ZN39_INTERNAL_ebce6657_4_k_cu_06c54957_88974cuda3std3__48in_placeE)
_ZN39_INTERNAL_ebce6657_4_k_cu_06c54957_88974cuda3std3__48in_placeE:
	.zero		1
	.type		_ZN39_INTERNAL_ebce6657_4_k_cu_06c54957_88974cuda3std6ranges3__45__cpo9iter_moveE,@object
	.size		_ZN39_INTERNAL_ebce6657_4_k_cu_06c54957_88974cuda3std6ranges3__45__cpo9iter_moveE,(_ZN39_INTERNAL_ebce6657_4_k_cu_06c54957_88974cuda3std3__45__cpo5beginE - _ZN39_INTERNAL_ebce6657_4_k_cu_06c54957_88974cuda3std6ranges3__45__cpo9iter_moveE)
_ZN39_INTERNAL_ebce6657_4_k_cu_06c54957_88974cuda3std6ranges3__45__cpo9iter_moveE:
	.zero		1
	.type		_ZN39_INTERNAL_ebce6657_4_k_cu_06c54957_88974cuda3std3__45__cpo5beginE,@object
	.size		_ZN39_INTERNAL_ebce6657_4_k_cu_06c54957_88974cuda3std3__45__cpo5beginE,(_ZN39_INTERNAL_ebce6657_4_k_cu_06c54957_88974cuda3std3__441_GLOBAL__N__ebce6657_4_k_cu_06c54957_88976ignoreE - _ZN39_INTERNAL_ebce6657_4_k_cu_06c54957_88974cuda3std3__45__cpo5beginE)
_ZN39_INTERNAL_ebce6657_4_k_cu_06c54957_88974cuda3std3__45__cpo5beginE:
	.zero		1
	.type		_ZN39_INTERNAL_ebce6657_4_k_cu_06c54957_88974cuda3std3__441_GLOBAL__N__ebce6657_4_k_cu_06c54957_88976ignoreE,@object
	.size		_ZN39_INTERNAL_ebce6657_4_k_cu_06c54957_88974cuda3std3__441_GLOBAL__N__ebce6657_4_k_cu_06c54957_88976ignoreE,(_ZN39_INTERNAL_ebce6657_4_k_cu_06c54957_88974cute7productE - _ZN39_INTERNAL_ebce6657_4_k_cu_06c54957_88974cuda3std3__441_GLOBAL__N__ebce6657_4_k_cu_06c54957_88976ignoreE)
_ZN39_INTERNAL_ebce6657_4_k_cu_06c54957_88974cuda3std3__441_GLOBAL__N__ebce6657_4_k_cu_06c54957_88976ignoreE:
	.zero		1
	.type		_ZN39_INTERNAL_ebce6657_4_k_cu_06c54957_88974cute7productE,@object
	.size		_ZN39_INTERNAL_ebce6657_4_k_cu_06c54957_88974cute7productE,(_ZN39_INTERNAL_ebce6657_4_k_cu_06c54957_88974cuda3std3__45__cpo3endE - _ZN39_INTERNAL_ebce6657_4_k_cu_06c54957_88974cute7productE)
_ZN39_INTERNAL_ebce6657_4_k_cu_06c54957_88974cute7productE:
	.zero		1
	.type		_ZN39_INTERNAL_ebce6657_4_k_cu_06c54957_88974cuda3std3__45__cpo3endE,@object
	.size		_ZN39_INTERNAL_ebce6657_4_k_cu_06c54957_88974cuda3std3__45__cpo3endE,(_ZN39_INTERNAL_ebce6657_4_k_cu_06c54957_88974cuda3std3__419piecewise_constructE - _ZN39_INTERNAL_ebce6657_4_k_cu_06c54957_88974cuda3std3__45__cpo3endE)
_ZN39_INTERNAL_ebce6657_4_k_cu_06c54957_88974cuda3std3__45__cpo3endE:
	.zero		1
	.type		_ZN39_INTERNAL_ebce6657_4_k_cu_06c54957_88974cuda3std3__419piecewise_constructE,@object
	.size		_ZN39_INTERNAL_ebce6657_4_k_cu_06c54957_88974cuda3std3__419piecewise_constructE,(_ZN39_INTERNAL_ebce6657_4_k_cu_06c54957_88974cuda3std3__45__cpo4cendE - _ZN39_INTERNAL_ebce6657_4_k_cu_06c54957_88974cuda3std3__419piecewise_constructE)
_ZN39_INTERNAL_ebce6657_4_k_cu_06c54957_88974cuda3std3__419piecewise_constructE:
	.zero		1
	.type		_ZN39_INTERNAL_ebce6657_4_k_cu_06c54957_88974cuda3std3__45__cpo4cendE,@object
	.size		_ZN39_INTERNAL_ebce6657_4_k_cu_06c54957_88974cuda3std3__45__cpo4cendE,(_ZN39_INTERNAL_ebce6657_4_k_cu_06c54957_88974cuda3std6ranges3__45__cpo4swapE - _ZN39_INTERNAL_ebce6657_4_k_cu_06c54957_88974cuda3std3__45__cpo4cendE)
_ZN39_INTERNAL_ebce6657_4_k_cu_06c54957_88974cuda3std3__45__cpo4cendE:
	.zero		1
	.type		_ZN39_INTERNAL_ebce6657_4_k_cu_06c54957_88974cuda3std6ranges3__45__cpo4swapE,@object
	.size		_ZN39_INTERNAL_ebce6657_4_k_cu_06c54957_88974cuda3std6ranges3__45__cpo4swapE,(.L_8 - _ZN39_INTERNAL_ebce6657_4_k_cu_06c54957_88974cuda3std6ranges3__45__cpo4swapE)
_ZN39_INTERNAL_ebce6657_4_k_cu_06c54957_88974cuda3std6ranges3__45__cpo4swapE:
	.zero		1
.L_8:


//--------------------- .nv.constant0._ZN7cutlass13device_kernelINS_4gemm6kernel13GemmUniversalIN4cute5tupleIJiiiiEEENS1_10collective13CollectiveMmaINS1_34MainloopSm90TmaGmmaWarpSpecializedILi20ENS5_IJNS4_1CILi1EEESB_SB_EEENS1_35KernelTmaWarpSpecializedCooperativeEEENS5_IJNSA_ILi256EEENSA_ILi96EEENSA_ILi16EEEEEENS_10bfloat16_tENS5_IJlSB_lEEESJ_SK_NS4_8TiledMMAINS4_8MMA_AtomIJNS4_4SM904GMMA27MMA_64x96x16_F32BF16BF16_SSILNSO_5MajorE0ELSQ_0ELNSO_7ScaleInE1ELSR_1EEEEEENS4_6LayoutINS5_IJNSA_ILi2EEESB_SB_EEENS5_IJSB_NSA_ILi0EEESX_EEEEENS5_IJNS4_10UnderscoreES10_S10_EEEEENS4_13SM90_TMA_LOADENS4_14ComposedLayoutINS4_7SwizzleILi1ELi4ELi3EEENS4_18smem_ptr_flag_bitsILi16EEENSU_INS5_IJNSA_ILi8EEESH_EEENS5_IJSH_SB_EEEEEEEvNS4_8identityES13_S1D_vS1E_EENS_8epilogue10collective6detail29Sm90TmaWarpSpecializedAdapterINS1H_15DefaultEpilogueISJ_SK_SK_NS1G_6thread17LinearCombinationISJ_Li1EffLNS1L_9ScaleType4KindE0ELNS_15FloatRoundStyleE2ESJ_EENS1_15EpilogueDefaultEEEEEvvEEEEvNT_6ParamsE --------------------------
	.section	.nv.constant0._ZN7cutlass13device_kernelINS_4gemm6kernel13GemmUniversalIN4cute5tupleIJiiiiEEENS1_10collective13CollectiveMmaINS1_34MainloopSm90TmaGmmaWarpSpecializedILi20ENS5_IJNS4_1CILi1EEESB_SB_EEENS1_35KernelTmaWarpSpecializedCooperativeEEENS5_IJNSA_ILi256EEENSA_ILi96EEENSA_ILi16EEEEEENS_10bfloat16_tENS5_IJlSB_lEEESJ_SK_NS4_8TiledMMAINS4_8MMA_AtomIJNS4_4SM904GMMA27MMA_64x96x16_F32BF16BF16_SSILNSO_5MajorE0ELSQ_0ELNSO_7ScaleInE1ELSR_1EEEEEENS4_6LayoutINS5_IJNSA_ILi2EEESB_SB_EEENS5_IJSB_NSA_ILi0EEESX_EEEEENS5_IJNS4_10UnderscoreES10_S10_EEEEENS4_13SM90_TMA_LOADENS4_14ComposedLayoutINS4_7SwizzleILi1ELi4ELi3EEENS4_18smem_ptr_flag_bitsILi16EEENSU_INS5_IJNSA_ILi8EEESH_EEENS5_IJSH_SB_EEEEEEEvNS4_8identityES13_S1D_vS1E_EENS_8epilogue10collective6detail29Sm90TmaWarpSpecializedAdapterINS1H_15DefaultEpilogueISJ_SK_SK_NS1G_6thread17LinearCombinationISJ_Li1EffLNS1L_9ScaleType4KindE0ELNS_15FloatRoundStyleE2ESJ_EENS1_15EpilogueDefaultEEEEEvvEEEEvNT_6ParamsE,"a",@progbits
	.sectionflags	@""
	.align	4
.nv.constant0._ZN7cutlass13device_kernelINS_4gemm6kernel13GemmUniversalIN4cute5tupleIJiiiiEEENS1_10collective13CollectiveMmaINS1_34MainloopSm90TmaGmmaWarpSpecializedILi20ENS5_IJNS4_1CILi1EEESB_SB_EEENS1_35KernelTmaWarpSpecializedCooperativeEEENS5_IJNSA_ILi256EEENSA_ILi96EEENSA_ILi16EEEEEENS_10bfloat16_tENS5_IJlSB_lEEESJ_SK_NS4_8TiledMMAINS4_8MMA_AtomIJNS4_4SM904GMMA27MMA_64x96x16_F32BF16BF16_SSILNSO_5MajorE0ELSQ_0ELNSO_7ScaleInE1ELSR_1EEEEEENS4_6LayoutINS5_IJNSA_ILi2EEESB_SB_EEENS5_IJSB_NSA_ILi0EEESX_EEEEENS5_IJNS4_10UnderscoreES10_S10_EEEEENS4_13SM90_TMA_LOADENS4_14ComposedLayoutINS4_7SwizzleILi1ELi4ELi3EEENS4_18smem_ptr_flag_bitsILi16EEENSU_INS5_IJNSA_ILi8EEESH_EEENS5_IJSH_SB_EEEEEEEvNS4_8identityES13_S1D_vS1E_EENS_8epilogue10collective6detail29Sm90TmaWarpSpecializedAdapterINS1H_15DefaultEpilogueISJ_SK_SK_NS1G_6thread17LinearCombinationISJ_Li1EffLNS1L_9ScaleType4KindE0ELNS_15FloatRoundStyleE2ESJ_EENS1_15EpilogueDefaultEEEEEvvEEEEvNT_6ParamsE:
	.zero		1664


//--------------------- SYMBOLS --------------------------

	.type		.nv.reservedSmem.offset0,@object
	.size		.nv.reservedSmem.offset0,0x4
	.type		__assertfail,@function
